// auto-generated by cutlass_sweep.gemm — config: {"arch": "sm_100", "cluster_m": 2, "cluster_n": 2, "dtype": "tf32", "stages": 4, "tile_k": 32, "tile_m": 128, "tile_n": 128}
#include "cutlass/cutlass.h"
#include "cutlass/gemm/collective/collective_builder.hpp"
#include "cutlass/gemm/device/gemm_universal_adapter.h"
#include "cutlass/gemm/kernel/gemm_universal.hpp"
#include "cutlass/epilogue/collective/collective_builder.hpp"

using ElemA = cutlass::tfloat32_t;
using ElemB = cutlass::tfloat32_t;
using ElemCD = cutlass::tfloat32_t;
using Acc  = float;
using TileShape    = cute::Shape<cute::_128, cute::_128, cute::_32>;
using ClusterShape = cute::Shape<cute::_2, cute::_2, cute::_1>;

using CollectiveEpilogue = typename cutlass::epilogue::collective::CollectiveBuilder<
    cutlass::arch::Sm100, cutlass::arch::OpClassTensorOp,
    TileShape, ClusterShape,
    cutlass::epilogue::collective::EpilogueTileAuto,
    Acc, Acc,
    ElemCD, cutlass::layout::RowMajor, 128 / cutlass::sizeof_bits<ElemCD>::value,
    ElemCD, cutlass::layout::RowMajor, 128 / cutlass::sizeof_bits<ElemCD>::value,
    cutlass::epilogue::collective::EpilogueScheduleAuto
  >::CollectiveOp;

using CollectiveMainloop = typename cutlass::gemm::collective::CollectiveBuilder<
    cutlass::arch::Sm100, cutlass::arch::OpClassTensorOp,
    ElemA, cutlass::layout::RowMajor, 128 / cutlass::sizeof_bits<ElemA>::value,
    ElemB, cutlass::layout::ColumnMajor, 128 / cutlass::sizeof_bits<ElemB>::value,
    Acc,
    TileShape, ClusterShape,
    cutlass::gemm::collective::StageCount<4>,
    cutlass::gemm::collective::KernelScheduleAuto
  >::CollectiveOp;

using GemmKernel = cutlass::gemm::kernel::GemmUniversal<
    cute::Shape<int,int,int,int>,
    CollectiveMainloop,
    CollectiveEpilogue
>;
using Gemm = cutlass::gemm::device::GemmUniversalAdapter<GemmKernel>;

// Force the device kernel symbol into the cubin without needing a host main.
auto* _anchor = &cutlass::device_kernel<GemmKernel>;


// ===== COMPILED SASS (sm_100a) =====

	.target	sm_100a

	.elftype	@"ET_EXEC"


//--------------------- .note.nv.tkinfo           --------------------------
	.section	.note.nv.tkinfo,"",@"SHT_NOTE"
	.sectionflags	@"SHF_NOTE_NV_TKINFO"
	.tkinfo
        /*0018*/ 	.word	0x00000002
        /*0030*/ 	.string	""
        /*0030*/ 	.string	"ptxas"
        /*0030*/ 	.string	"Cuda compilation tools, release 13.0, V13.0.88"
        /*0030*/ 	.string	"Build cuda_13.0.r13.0/compiler.36424714_0"
        /*0030*/ 	.string	"-arch sm_100a -m 64 "



//--------------------- .note.nv.cuinfo           --------------------------
	.section	.note.nv.cuinfo,"",@"SHT_NOTE"
	.sectionflags	@"SHF_NOTE_NV_CUINFO"
        /*0018*/ 	.short	0x0002
        /*001a*/ 	.short	0x0064
        /*001c*/ 	.short	0x0082
	.zero		2


//--------------------- .nv.info                  --------------------------
	.section	.nv.info,"",@"SHT_CUDA_INFO"
	.align	4


	//----- nvinfo : EIATTR_REGCOUNT
	.align		4
        /*0000*/ 	.byte	0x04, 0x2f
        /*0002*/ 	.short	(.L_19 - .L_18)
	.align		4
.L_18:
        /*0004*/ 	.word	index@(_ZN7cutlass13device_kernelINS_4gemm6kernel13GemmUniversalIN4cute5tupleIJiiiiEEENS1_10collective13CollectiveMmaINS1_35MainloopSm100TmaUmmaWarpSpecializedILi4ELi2ELi4ENS5_IJNS4_1CILi2EEESB_NSA_ILi1EEEEEEEENS5_IJNSA_ILi128EEESF_NSA_ILi32EEEEEENS_10tfloat32_tENS5_IJlSC_lEEESI_SJ_NS4_8TiledMMAINS4_8MMA_AtomIJNS4_23SM100_MMA_TF32_2x1SM_SSISI_SI_fLi128ELi128ELNS4_4UMMA5MajorE0ELSO_0ELNSN_7ScaleInE0ELSP_0EEEEEENS4_6LayoutINS5_IJSC_SC_SC_EEENS5_IJNSA_ILi0EEESU_SU_EEEEENS5_IJNS4_10UnderscoreESX_SX_EEEEENS4_28SM100_TMA_2SM_LOAD_MULTICASTENS4_14ComposedLayoutINS4_7SwizzleILi3ELi4ELi3EEENS4_18smem_ptr_flag_bitsILi32EEENSS_INS5_IJNSA_ILi8EEESG_EEENS5_IJSG_SC_EEEEEEEvNS4_8identityENS4_18SM100_TMA_2SM_LOADES1A_vS1B_EENS_8epilogue10collective18CollectiveEpilogueINS1E_23Sm100TmaWarpSpecializedILi4ELi2ELi16ELb1ELb0EEEJNS5_IJNSA_ILi64EEESF_SG_EEENS5_IJNSS_IS1J_SC_EENSS_INS5_IJNSA_ILi16EEESB_EEENS5_IJSC_S1J_EEEEEEEESI_SJ_SI_SJ_NS1E_6fusion15FusionCallbacksIS1I_NS1R_17LinearCombinationISI_fSI_fLNS_15FloatRoundStyleE2EEES1K_S1Q_JEEENS4_5SM1004TMEM4LOAD26SM100_TMEM_LOAD_32dp32b16xENS4_13SM90_TMA_LOADENS11_INS12_ILi2ELi4ELi3EEES15_NSS_INS5_IJS16_S1M_EEENS5_IJS1M_SC_EEEEEEENS4_39AutoVectorizingCopyWithAssumedAlignmentILi128EEENS4_14SM90_TMA_STOREES26_S28_S28_EEEvvEEEEvNT_6ParamsE)
        /*0008*/ 	.word	0x00000050


	//----- nvinfo : EIATTR_FRAME_SIZE
	.align		4
.L_19:
        /*000c*/ 	.byte	0x04, 0x11
        /*000e*/ 	.short	(.L_21 - .L_20)
	.align		4
.L_20:
        /*0010*/ 	.word	index@($__internal_2_$__cuda_sm10x_tcgen05_guardrail_trap_unallocated_columns_being_dealloced)
        /*0014*/ 	.word	0x00000000


	//----- nvinfo : EIATTR_FRAME_SIZE
	.align		4
.L_21:
        /*0018*/ 	.byte	0x04, 0x11
        /*001a*/ 	.short	(.L_23 - .L_22)
	.align		4
.L_22:
        /*001c*/ 	.word	index@($__internal_1_$__cuda_sm10x_tcgen05_guardrail_trap_phase_invalid_during_alloc)
        /*0020*/ 	.word	0x00000000


	//----- nvinfo : EIATTR_FRAME_SIZE
	.align		4
.L_23:
        /*0024*/ 	.byte	0x04, 0x11
        /*0026*/ 	.short	(.L_25 - .L_24)
	.align		4
.L_24:
        /*0028*/ 	.word	index@($__internal_0_$__cuda_sm10x_tcgen05_guardrail_trap_col_being_dealloced_not_returned_by_alloc)
        /*002c*/ 	.word	0x00000000


	//----- nvinfo : EIATTR_FRAME_SIZE
	.align		4
.L_25:
        /*0030*/ 	.byte	0x04, 0x11
        /*0032*/ 	.short	(.L_27 - .L_26)
	.align		4
.L_26:
        /*0034*/ 	.word	index@(_ZN7cutlass13device_kernelINS_4gemm6kernel13GemmUniversalIN4cute5tupleIJiiiiEEENS1_10collective13CollectiveMmaINS1_35MainloopSm100TmaUmmaWarpSpecializedILi4ELi2ELi4ENS5_IJNS4_1CILi2EEESB_NSA_ILi1EEEEEEEENS5_IJNSA_ILi128EEESF_NSA_ILi32EEEEEENS_10tfloat32_tENS5_IJlSC_lEEESI_SJ_NS4_8TiledMMAINS4_8MMA_AtomIJNS4_23SM100_MMA_TF32_2x1SM_SSISI_SI_fLi128ELi128ELNS4_4UMMA5MajorE0ELSO_0ELNSN_7ScaleInE0ELSP_0EEEEEENS4_6LayoutINS5_IJSC_SC_SC_EEENS5_IJNSA_ILi0EEESU_SU_EEEEENS5_IJNS4_10UnderscoreESX_SX_EEEEENS4_28SM100_TMA_2SM_LOAD_MULTICASTENS4_14ComposedLayoutINS4_7SwizzleILi3ELi4ELi3EEENS4_18smem_ptr_flag_bitsILi32EEENSS_INS5_IJNSA_ILi8EEESG_EEENS5_IJSG_SC_EEEEEEEvNS4_8identityENS4_18SM100_TMA_2SM_LOADES1A_vS1B_EENS_8epilogue10collective18CollectiveEpilogueINS1E_23Sm100TmaWarpSpecializedILi4ELi2ELi16ELb1ELb0EEEJNS5_IJNSA_ILi64EEESF_SG_EEENS5_IJNSS_IS1J_SC_EENSS_INS5_IJNSA_ILi16EEESB_EEENS5_IJSC_S1J_EEEEEEEESI_SJ_SI_SJ_NS1E_6fusion15FusionCallbacksIS1I_NS1R_17LinearCombinationISI_fSI_fLNS_15FloatRoundStyleE2EEES1K_S1Q_JEEENS4_5SM1004TMEM4LOAD26SM100_TMEM_LOAD_32dp32b16xENS4_13SM90_TMA_LOADENS11_INS12_ILi2ELi4ELi3EEES15_NSS_INS5_IJS16_S1M_EEENS5_IJS1M_SC_EEEEEEENS4_39AutoVectorizingCopyWithAssumedAlignmentILi128EEENS4_14SM90_TMA_STOREES26_S28_S28_EEEvvEEEEvNT_6ParamsE)
        /*0038*/ 	.word	0x00000000


	//----- nvinfo : EIATTR_MIN_STACK_SIZE
	.align		4
.L_27:
        /*003c*/ 	.byte	0x04, 0x12
        /*003e*/ 	.short	(.L_29 - .L_28)
	.align		4
.L_28:
        /*0040*/ 	.word	index@(_ZN7cutlass13device_kernelINS_4gemm6kernel13GemmUniversalIN4cute5tupleIJiiiiEEENS1_10collective13CollectiveMmaINS1_35MainloopSm100TmaUmmaWarpSpecializedILi4ELi2ELi4ENS5_IJNS4_1CILi2EEESB_NSA_ILi1EEEEEEEENS5_IJNSA_ILi128EEESF_NSA_ILi32EEEEEENS_10tfloat32_tENS5_IJlSC_lEEESI_SJ_NS4_8TiledMMAINS4_8MMA_AtomIJNS4_23SM100_MMA_TF32_2x1SM_SSISI_SI_fLi128ELi128ELNS4_4UMMA5MajorE0ELSO_0ELNSN_7ScaleInE0ELSP_0EEEEEENS4_6LayoutINS5_IJSC_SC_SC_EEENS5_IJNSA_ILi0EEESU_SU_EEEEENS5_IJNS4_10UnderscoreESX_SX_EEEEENS4_28SM100_TMA_2SM_LOAD_MULTICASTENS4_14ComposedLayoutINS4_7SwizzleILi3ELi4ELi3EEENS4_18smem_ptr_flag_bitsILi32EEENSS_INS5_IJNSA_ILi8EEESG_EEENS5_IJSG_SC_EEEEEEEvNS4_8identityENS4_18SM100_TMA_2SM_LOADES1A_vS1B_EENS_8epilogue10collective18CollectiveEpilogueINS1E_23Sm100TmaWarpSpecializedILi4ELi2ELi16ELb1ELb0EEEJNS5_IJNSA_ILi64EEESF_SG_EEENS5_IJNSS_IS1J_SC_EENSS_INS5_IJNSA_ILi16EEESB_EEENS5_IJSC_S1J_EEEEEEEESI_SJ_SI_SJ_NS1E_6fusion15FusionCallbacksIS1I_NS1R_17LinearCombinationISI_fSI_fLNS_15FloatRoundStyleE2EEES1K_S1Q_JEEENS4_5SM1004TMEM4LOAD26SM100_TMEM_LOAD_32dp32b16xENS4_13SM90_TMA_LOADENS11_INS12_ILi2ELi4ELi3EEES15_NSS_INS5_IJS16_S1M_EEENS5_IJS1M_SC_EEEEEEENS4_39AutoVectorizingCopyWithAssumedAlignmentILi128EEENS4_14SM90_TMA_STOREES26_S28_S28_EEEvvEEEEvNT_6ParamsE)
        /*0044*/ 	.word	0x00000000
.L_29:


//--------------------- .nv.compat                --------------------------
	.section	.nv.compat,"",@"SHT_CUDA_COMPAT_INFO"
	.align	4
        /*0000*/ 	.byte	0x02, 0x09, 0x01, 0x00, 0x02, 0x02, 0x02, 0x00, 0x02, 0x05, 0x05, 0x00, 0x03, 0x07, 0x01, 0x01
        /*0010*/ 	.byte	0x02, 0x03, 0x01, 0x00, 0x02, 0x06, 0x01, 0x00, 0x04, 0x0b, 0x08, 0x00, 0x09, 0x00, 0x00, 0x00
        /*0020*/ 	.byte	0x00, 0x00, 0x00, 0x00


//--------------------- .nv.info._ZN7cutlass13device_kernelINS_4gemm6kernel13GemmUniversalIN4cute5tupleIJiiiiEEENS1_10collective13CollectiveMmaINS1_35MainloopSm100TmaUmmaWarpSpecializedILi4ELi2ELi4ENS5_IJNS4_1CILi2EEESB_NSA_ILi1EEEEEEEENS5_IJNSA_ILi128EEESF_NSA_ILi32EEEEEENS_10tfloat32_tENS5_IJlSC_lEEESI_SJ_NS4_8TiledMMAINS4_8MMA_AtomIJNS4_23SM100_MMA_TF32_2x1SM_SSISI_SI_fLi128ELi128ELNS4_4UMMA5MajorE0ELSO_0ELNSN_7ScaleInE0ELSP_0EEEEEENS4_6LayoutINS5_IJSC_SC_SC_EEENS5_IJNSA_ILi0EEESU_SU_EEEEENS5_IJNS4_10UnderscoreESX_SX_EEEEENS4_28SM100_TMA_2SM_LOAD_MULTICASTENS4_14ComposedLayoutINS4_7SwizzleILi3ELi4ELi3EEENS4_18smem_ptr_flag_bitsILi32EEENSS_INS5_IJNSA_ILi8EEESG_EEENS5_IJSG_SC_EEEEEEEvNS4_8identityENS4_18SM100_TMA_2SM_LOADES1A_vS1B_EENS_8epilogue10collective18CollectiveEpilogueINS1E_23Sm100TmaWarpSpecializedILi4ELi2ELi16ELb1ELb0EEEJNS5_IJNSA_ILi64EEESF_SG_EEENS5_IJNSS_IS1J_SC_EENSS_INS5_IJNSA_ILi16EEESB_EEENS5_IJSC_S1J_EEEEEEEESI_SJ_SI_SJ_NS1E_6fusion15FusionCallbacksIS1I_NS1R_17LinearCombinationISI_fSI_fLNS_15FloatRoundStyleE2EEES1K_S1Q_JEEENS4_5SM1004TMEM4LOAD26SM100_TMEM_LOAD_32dp32b16xENS4_13SM90_TMA_LOADENS11_INS12_ILi2ELi4ELi3EEES15_NSS_INS5_IJS16_S1M_EEENS5_IJS1M_SC_EEEEEEENS4_39AutoVectorizingCopyWithAssumedAlignmentILi128EEENS4_14SM90_TMA_STOREES26_S28_S28_EEEvvEEEEvNT_6ParamsE --------------------------
	.section	.nv.info._ZN7cutlass13device_kernelINS_4gemm6kernel13GemmUniversalIN4cute5tupleIJiiiiEEENS1_10collective13CollectiveMmaINS1_35MainloopSm100TmaUmmaWarpSpecializedILi4ELi2ELi4ENS5_IJNS4_1CILi2EEESB_NSA_ILi1EEEEEEEENS5_IJNSA_ILi128EEESF_NSA_ILi32EEEEEENS_10tfloat32_tENS5_IJlSC_lEEESI_SJ_NS4_8TiledMMAINS4_8MMA_AtomIJNS4_23SM100_MMA_TF32_2x1SM_SSISI_SI_fLi128ELi128ELNS4_4UMMA5MajorE0ELSO_0ELNSN_7ScaleInE0ELSP_0EEEEEENS4_6LayoutINS5_IJSC_SC_SC_EEENS5_IJNSA_ILi0EEESU_SU_EEEEENS5_IJNS4_10UnderscoreESX_SX_EEEEENS4_28SM100_TMA_2SM_LOAD_MULTICASTENS4_14ComposedLayoutINS4_7SwizzleILi3ELi4ELi3EEENS4_18smem_ptr_flag_bitsILi32EEENSS_INS5_IJNSA_ILi8EEESG_EEENS5_IJSG_SC_EEEEEEEvNS4_8identityENS4_18SM100_TMA_2SM_LOADES1A_vS1B_EENS_8epilogue10collective18CollectiveEpilogueINS1E_23Sm100TmaWarpSpecializedILi4ELi2ELi16ELb1ELb0EEEJNS5_IJNSA_ILi64EEESF_SG_EEENS5_IJNSS_IS1J_SC_EENSS_INS5_IJNSA_ILi16EEESB_EEENS5_IJSC_S1J_EEEEEEEESI_SJ_SI_SJ_NS1E_6fusion15FusionCallbacksIS1I_NS1R_17LinearCombinationISI_fSI_fLNS_15FloatRoundStyleE2EEES1K_S1Q_JEEENS4_5SM1004TMEM4LOAD26SM100_TMEM_LOAD_32dp32b16xENS4_13SM90_TMA_LOADENS11_INS12_ILi2ELi4ELi3EEES15_NSS_INS5_IJS16_S1M_EEENS5_IJS1M_SC_EEEEEEENS4_39AutoVectorizingCopyWithAssumedAlignmentILi128EEENS4_14SM90_TMA_STOREES26_S28_S28_EEEvvEEEEvNT_6ParamsE,"",@"SHT_CUDA_INFO"
	.sectionflags	@""
	.align	4


	//----- nvinfo : EIATTR_CUDA_API_VERSION
	.align		4
        /*0000*/ 	.byte	0x04, 0x37
        /*0002*/ 	.short	(.L_31 - .L_30)
.L_30:
        /*0004*/ 	.word	0x00000082


	//----- nvinfo : EIATTR_KPARAM_INFO
	.align		4
.L_31:
        /*0008*/ 	.byte	0x04, 0x17
        /*000a*/ 	.short	(.L_33 - .L_32)
.L_32:
        /*000c*/ 	.word	0x00000000
        /*0010*/ 	.short	0x0000
        /*0012*/ 	.short	0x0000
        /*0014*/ 	.byte	0x00, 0xf0, 0x01, 0x20


	//----- nvinfo : EIATTR_AT_ENTRY_FRAGMENTS
	.align		4
.L_33:
        /*0018*/ 	.byte	0x04, 0x4f
        /*001a*/ 	.short	(.L_35 - .L_34)


	//   ....[0]....
.L_34:
        /*001c*/ 	.word	0x00000007


	//----- nvinfo : EIATTR_RESERVED_SMEM_USED
	.align		4
.L_35:
        /*0020*/ 	.byte	0x01, 0x41
	.zero		2


	//----- nvinfo : EIATTR_SPARSE_MMA_MASK
	.align		4
        /*0024*/ 	.byte	0x03, 0x50
        /*0026*/ 	.short	0x0000


	//----- nvinfo : EIATTR_TCGEN05_2CTA_USED
	.align		4
        /*0028*/ 	.byte	0x01, 0x52
	.zero		2


	//----- nvinfo : EIATTR_MAXREG_COUNT
	.align		4
        /*002c*/ 	.byte	0x03, 0x1b
        /*002e*/ 	.short	0x00ff


	//----- nvinfo : EIATTR_NUM_BARRIERS
	.align		4
        /*0030*/ 	.byte	0x02, 0x4c
        /*0032*/ 	.byte	0x07
	.zero		1


	//----- nvinfo : EIATTR_EXTERNS
	.align		4
        /*0034*/ 	.byte	0x04, 0x0f
        /*0036*/ 	.short	(.L_37 - .L_36)


	//   ....[0]....
	.align		4
.L_36:
        /*0038*/ 	.word	index@(__assertfail)


	//----- nvinfo : EIATTR_MERCURY_ISA_VERSION
	.align		4
.L_37:
        /*003c*/ 	.byte	0x03, 0x5f
        /*003e*/ 	.short	0x0101


	//----- nvinfo : EIATTR_INT_WARP_WIDE_INSTR_OFFSETS
	.align		4
        /*0040*/ 	.byte	0x04, 0x31
        /*0042*/ 	.short	(.L_39 - .L_38)


	//   ....[0]....
.L_38:
        /*0044*/ 	.word	0x00000d70


	//   ....[1]....
        /*0048*/ 	.word	0x00000e10


	//   ....[2]....
        /*004c*/ 	.word	0x000042b0


	//   ....[3]....
        /*0050*/ 	.word	0x000042d0


	//   ....[4]....
        /*0054*/ 	.word	0x00004300


	//   ....[5]....
        /*0058*/ 	.word	0x00004e40


	//   ....[6]....
        /*005c*/ 	.word	0x00004ee0


	//   ....[7]....
        /*0060*/ 	.word	0x00004fa0


	//   ....[8]....
        /*0064*/ 	.word	0x00005010


	//   ....[9]....
        /*0068*/ 	.word	0x000050d0


	//   ....[10]....
        /*006c*/ 	.word	0x00005170


	//   ....[11]....
        /*0070*/ 	.word	0x000051e0


	//   ....[12]....
        /*0074*/ 	.word	0x000052a0


	//   ....[13]....
        /*0078*/ 	.word	0x00005340


	//   ....[14]....
        /*007c*/ 	.word	0x000053e0


	//   ....[15]....
        /*0080*/ 	.word	0x000054d0


	//   ....[16]....
        /*0084*/ 	.word	0x000055a0


	//----- nvinfo : EIATTR_COOP_GROUP_MASK_REGIDS
	.align		4
.L_39:
        /*0088*/ 	.byte	0x04, 0x29
        /*008a*/ 	.short	(.L_41 - .L_40)


	//   ....[0]....
.L_40:
        /*008c*/ 	.word	0xffffffff


	//   ....[1]....
        /*0090*/ 	.word	0xffffffff


	//   ....[2]....
        /*0094*/ 	.word	0xffffffff


	//   ....[3]....
        /*0098*/ 	.word	0xffffffff


	//   ....[4]....
        /*009c*/ 	.word	0xffffffff


	//   ....[5]....
        /*00a0*/ 	.word	0xffffffff


	//   ....[6]....
        /*00a4*/ 	.word	0xffffffff


	//   ....[7]....
        /*00a8*/ 	.word	0xffffffff


	//   ....[8]....
        /*00ac*/ 	.word	0xffffffff


	//   ....[9]....
        /*00b0*/ 	.word	0xffffffff


	//   ....[10]....
        /*00b4*/ 	.word	0xffffffff


	//   ....[11]....
        /*00b8*/ 	.word	0xffffffff


	//   ....[12]....
        /*00bc*/ 	.word	0xffffffff


	//   ....[13]....
        /*00c0*/ 	.word	0xffffffff


	//----- nvinfo : EIATTR_COOP_GROUP_INSTR_OFFSETS
	.align		4
.L_41:
        /*00c4*/ 	.byte	0x04, 0x28
        /*00c6*/ 	.short	(.L_43 - .L_42)


	//   ....[0]....
.L_42:
        /*00c8*/ 	.word	0x000000b0


	//   ....[1]....
        /*00cc*/ 	.word	0x00000520


	//   ....[2]....
        /*00d0*/ 	.word	0x000006e0


	//   ....[3]....
        /*00d4*/ 	.word	0x00000870


	//   ....[4]....
        /*00d8*/ 	.word	0x00000960


	//   ....[5]....
        /*00dc*/ 	.word	0x00000ac0


	//   ....[6]....
        /*00e0*/ 	.word	0x00000c50


	//   ....[7]....
        /*00e4*/ 	.word	0x00000e90


	//   ....[8]....
        /*00e8*/ 	.word	0x000021e0


	//   ....[9]....
        /*00ec*/ 	.word	0x00003090


	//   ....[10]....
        /*00f0*/ 	.word	0x00003560


	//   ....[11]....
        /*00f4*/ 	.word	0x00003590


	//   ....[12]....
        /*00f8*/ 	.word	0x000041b0


	//   ....[13]....
        /*00fc*/ 	.word	0x000043c0


	//----- nvinfo : EIATTR_VRC_CTA_INIT_COUNT
	.align		4
.L_43:
        /*0100*/ 	.byte	0x02, 0x4a
        /*0102*/ 	.byte	0x80
	.zero		1


	//----- nvinfo : EIATTR_SYSCALL_OFFSETS
	.align		4
        /*0104*/ 	.byte	0x04, 0x46
        /*0106*/ 	.short	(.L_45 - .L_44)


	//   ....[0]....
.L_44:
        /*0108*/ 	.word	0x00006160


	//   ....[1]....
        /*010c*/ 	.word	0x00006250


	//   ....[2]....
        /*0110*/ 	.word	0x00006a20


	//   ....[3]....
        /*0114*/ 	.word	0x000073f0


	//   ....[4]....
        /*0118*/ 	.word	0x00007da0


	//   ....[5]....
        /*011c*/ 	.word	0x00008750


	//----- nvinfo : EIATTR_MBARRIER_INSTR_OFFSETS
	.align		4
.L_45:
        /*0120*/ 	.byte	0x04, 0x39
        /*0122*/ 	.short	(.L_47 - .L_46)


	//   ....[0]....
.L_46:
        /*0124*/ 	.word	0x00000650
        /*0128*/ 	.word	0x000000ff
        /*012c*/ 	.word	0x00000000
        /*0130*/ 	.short	0x0100
        /*0132*/ 	.byte	0x04
	.zero		1


	//   ....[1]....
        /*0134*/ 	.word	0x00000660
        /*0138*/ 	.word	0x000000ff
        /*013c*/ 	.word	0x00000020
        /*0140*/ 	.short	0x0100
        /*0142*/ 	.byte	0x04
	.zero		1


	//   ....[2]....
        /*0144*/ 	.word	0x00000670
        /*0148*/ 	.word	0x000000ff
        /*014c*/ 	.word	0x00000008
        /*0150*/ 	.short	0x0100
        /*0152*/ 	.byte	0x04
	.zero		1


	//   ....[3]....
        /*0154*/ 	.word	0x00000680
        /*0158*/ 	.word	0x000000ff
        /*015c*/ 	.word	0x00000028
        /*0160*/ 	.short	0x0100
        /*0162*/ 	.byte	0x04
	.zero		1


	//   ....[4]....
        /*0164*/ 	.word	0x00000690
        /*0168*/ 	.word	0x000000ff
        /*016c*/ 	.word	0x00000010
        /*0170*/ 	.short	0x0100
        /*0172*/ 	.byte	0x04
	.zero		1


	//   ....[5]....
        /*0174*/ 	.word	0x000006a0
        /*0178*/ 	.word	0x000000ff
        /*017c*/ 	.word	0x00000030
        /*0180*/ 	.short	0x0100
        /*0182*/ 	.byte	0x04
	.zero		1


	//   ....[6]....
        /*0184*/ 	.word	0x000006b0
        /*0188*/ 	.word	0x000000ff
        /*018c*/ 	.word	0x00000018
        /*0190*/ 	.short	0x0100
        /*0192*/ 	.byte	0x04
	.zero		1


	//   ....[7]....
        /*0194*/ 	.word	0x000006c0
        /*0198*/ 	.word	0x000000ff
        /*019c*/ 	.word	0x00000038
        /*01a0*/ 	.short	0x0100
        /*01a2*/ 	.byte	0x04
	.zero		1


	//   ....[8]....
        /*01a4*/ 	.word	0x000007e0
        /*01a8*/ 	.word	0x000000ff
        /*01ac*/ 	.word	0x00000040
        /*01b0*/ 	.short	0x0100
        /*01b2*/ 	.byte	0x04
	.zero		1


	//   ....[9]....
        /*01b4*/ 	.word	0x000007f0
        /*01b8*/ 	.word	0x000000ff
        /*01bc*/ 	.word	0x00000060
        /*01c0*/ 	.short	0x0100
        /*01c2*/ 	.byte	0x04
	.zero		1


	//   ....[10]....
        /*01c4*/ 	.word	0x00000800
        /*01c8*/ 	.word	0x000000ff
        /*01cc*/ 	.word	0x00000048
        /*01d0*/ 	.short	0x0100
        /*01d2*/ 	.byte	0x04
	.zero		1


	//   ....[11]....
        /*01d4*/ 	.word	0x00000810
        /*01d8*/ 	.word	0x000000ff
        /*01dc*/ 	.word	0x00000068
        /*01e0*/ 	.short	0x0100
        /*01e2*/ 	.byte	0x04
	.zero		1


	//   ....[12]....
        /*01e4*/ 	.word	0x00000820
        /*01e8*/ 	.word	0x000000ff
        /*01ec*/ 	.word	0x00000050
        /*01f0*/ 	.short	0x0100
        /*01f2*/ 	.byte	0x04
	.zero		1


	//   ....[13]....
        /*01f4*/ 	.word	0x00000830
        /*01f8*/ 	.word	0x000000ff
        /*01fc*/ 	.word	0x00000070
        /*0200*/ 	.short	0x0100
        /*0202*/ 	.byte	0x04
	.zero		1


	//   ....[14]....
        /*0204*/ 	.word	0x00000840
        /*0208*/ 	.word	0x000000ff
        /*020c*/ 	.word	0x00000058
        /*0210*/ 	.short	0x0100
        /*0212*/ 	.byte	0x04
	.zero		1


	//   ....[15]....
        /*0214*/ 	.word	0x00000850
        /*0218*/ 	.word	0x000000ff
        /*021c*/ 	.word	0x00000078
        /*0220*/ 	.short	0x0100
        /*0222*/ 	.byte	0x04
	.zero		1


	//   ....[16]....
        /*0224*/ 	.word	0x00000930
        /*0228*/ 	.word	0x000000ff
        /*022c*/ 	.word	0x00000080
        /*0230*/ 	.short	0x0100
        /*0232*/ 	.byte	0x06
	.zero		1


	//   ....[17]....
        /*0234*/ 	.word	0x00000940
        /*0238*/ 	.word	0x000000ff
        /*023c*/ 	.word	0x00000088
        /*0240*/ 	.short	0x0100
        /*0242*/ 	.byte	0x06
	.zero		1


	//   ....[18]....
        /*0244*/ 	.word	0x00000a70
        /*0248*/ 	.word	0x000000ff
        /*024c*/ 	.word	0x00000090
        /*0250*/ 	.short	0x0100
        /*0252*/ 	.byte	0x06
	.zero		1


	//   ....[19]....
        /*0254*/ 	.word	0x00000a80
        /*0258*/ 	.word	0x000000ff
        /*025c*/ 	.word	0x000000a0
        /*0260*/ 	.short	0x0100
        /*0262*/ 	.byte	0x06
	.zero		1


	//   ....[20]....
        /*0264*/ 	.word	0x00000a90
        /*0268*/ 	.word	0x000000ff
        /*026c*/ 	.word	0x00000098
        /*0270*/ 	.short	0x0100
        /*0272*/ 	.byte	0x06
	.zero		1


	//   ....[21]....
        /*0274*/ 	.word	0x00000aa0
        /*0278*/ 	.word	0x000000ff
        /*027c*/ 	.word	0x000000a8
        /*0280*/ 	.short	0x0100
        /*0282*/ 	.byte	0x06
	.zero		1


	//   ....[22]....
        /*0284*/ 	.word	0x00000bc0
        /*0288*/ 	.word	0x000000ff
        /*028c*/ 	.word	0x000000b0
        /*0290*/ 	.short	0x0100
        /*0292*/ 	.byte	0x04
	.zero		1


	//   ....[23]....
        /*0294*/ 	.word	0x00000bd0
        /*0298*/ 	.word	0x000000ff
        /*029c*/ 	.word	0x000000d0
        /*02a0*/ 	.short	0x0100
        /*02a2*/ 	.byte	0x04
	.zero		1


	//   ....[24]....
        /*02a4*/ 	.word	0x00000be0
        /*02a8*/ 	.word	0x000000ff
        /*02ac*/ 	.word	0x000000b8
        /*02b0*/ 	.short	0x0100
        /*02b2*/ 	.byte	0x04
	.zero		1


	//   ....[25]....
        /*02b4*/ 	.word	0x00000bf0
        /*02b8*/ 	.word	0x000000ff
        /*02bc*/ 	.word	0x000000d8
        /*02c0*/ 	.short	0x0100
        /*02c2*/ 	.byte	0x04
	.zero		1


	//   ....[26]....
        /*02c4*/ 	.word	0x00000c00
        /*02c8*/ 	.word	0x000000ff
        /*02cc*/ 	.word	0x000000c0
        /*02d0*/ 	.short	0x0100
        /*02d2*/ 	.byte	0x04
	.zero		1


	//   ....[27]....
        /*02d4*/ 	.word	0x00000c10
        /*02d8*/ 	.word	0x000000ff
        /*02dc*/ 	.word	0x000000e0
        /*02e0*/ 	.short	0x0100
        /*02e2*/ 	.byte	0x04
	.zero		1


	//   ....[28]....
        /*02e4*/ 	.word	0x00000c20
        /*02e8*/ 	.word	0x000000ff
        /*02ec*/ 	.word	0x000000c8
        /*02f0*/ 	.short	0x0100
        /*02f2*/ 	.byte	0x04
	.zero		1


	//   ....[29]....
        /*02f4*/ 	.word	0x00000c30
        /*02f8*/ 	.word	0x000000ff
        /*02fc*/ 	.word	0x000000e8
        /*0300*/ 	.short	0x0100
        /*0302*/ 	.byte	0x04
	.zero		1


	//   ....[30]....
        /*0304*/ 	.word	0x00000d20
        /*0308*/ 	.word	0x000000ff
        /*030c*/ 	.word	0x000000f0
        /*0310*/ 	.short	0x0100
        /*0312*/ 	.byte	0x04
	.zero		1


	//   ....[31]....
        /*0314*/ 	.word	0x00000d30
        /*0318*/ 	.word	0x000000ff
        /*031c*/ 	.word	0x00000100
        /*0320*/ 	.short	0x0100
        /*0322*/ 	.byte	0x04
	.zero		1


	//   ....[32]....
        /*0324*/ 	.word	0x00000d40
        /*0328*/ 	.word	0x000000ff
        /*032c*/ 	.word	0x000000f8
        /*0330*/ 	.short	0x0100
        /*0332*/ 	.byte	0x04
	.zero		1


	//   ....[33]....
        /*0334*/ 	.word	0x00000d50
        /*0338*/ 	.word	0x000000ff
        /*033c*/ 	.word	0x00000108
        /*0340*/ 	.short	0x0100
        /*0342*/ 	.byte	0x04
	.zero		1


	//   ....[34]....
        /*0344*/ 	.word	0x00000e50
        /*0348*/ 	.word	0x000000ff
        /*034c*/ 	.word	0x00000110
        /*0350*/ 	.short	0x0100
        /*0352*/ 	.byte	0x06
	.zero		1


	//   ....[35]....
        /*0354*/ 	.word	0x00001a00
        /*0358*/ 	.word	0x00000003
        /*035c*/ 	.word	0x00000100
        /*0360*/ 	.short	0x010a
        /*0362*/ 	.byte	0xff
	.zero		1


	//   ....[36]....
        /*0364*/ 	.word	0x00001a30
        /*0368*/ 	.word	0x00000003
        /*036c*/ 	.word	0x000000f0
        /*0370*/ 	.short	0x0101
        /*0372*/ 	.byte	0xff
	.zero		1


	//   ....[37]....
        /*0374*/ 	.word	0x00001af0
        /*0378*/ 	.word	0x000000ff
        /*037c*/ 	.word	0x00000020
        /*0380*/ 	.short	0x010a
        /*0382*/ 	.byte	0x04
	.zero		1


	//   ....[38]....
        /*0384*/ 	.word	0x00001bc0
        /*0388*/ 	.word	0x000000ff
        /*038c*/ 	.word	0x00000020
        /*0390*/ 	.short	0x010a
        /*0392*/ 	.byte	0x21
	.zero		1


	//   ....[39]....
        /*0394*/ 	.word	0x00001d70
        /*0398*/ 	.word	0x000000ff
        /*039c*/ 	.word	0x00000020
        /*03a0*/ 	.short	0x010a
        /*03a2*/ 	.byte	0x05
	.zero		1


	//   ....[40]....
        /*03a4*/ 	.word	0x00001e80
        /*03a8*/ 	.word	0x000000ff
        /*03ac*/ 	.word	0x00000088
        /*03b0*/ 	.short	0x0101
        /*03b2*/ 	.byte	0x06
	.zero		1


	//   ....[41]....
        /*03b4*/ 	.word	0x00001ea0
        /*03b8*/ 	.word	0x000000ff
        /*03bc*/ 	.word	0x00000020
        /*03c0*/ 	.short	0x010a
        /*03c2*/ 	.byte	0x04
	.zero		1


	//   ....[42]....
        /*03c4*/ 	.word	0x00001f20
        /*03c8*/ 	.word	0x000000ff
        /*03cc*/ 	.word	0x00000020
        /*03d0*/ 	.short	0x010a
        /*03d2*/ 	.byte	0x11
	.zero		1


	//   ....[43]....
        /*03d4*/ 	.word	0x000020b0
        /*03d8*/ 	.word	0x000000ff
        /*03dc*/ 	.word	0x00000020
        /*03e0*/ 	.short	0x010a
        /*03e2*/ 	.byte	0x05
	.zero		1


	//   ....[44]....
        /*03e4*/ 	.word	0x00002210
        /*03e8*/ 	.word	0x00000003
        /*03ec*/ 	.word	0x00000090
        /*03f0*/ 	.short	0x010a
        /*03f2*/ 	.byte	0xff
	.zero		1


	//   ....[45]....
        /*03f4*/ 	.word	0x00002360
        /*03f8*/ 	.word	0x00000000
        /*03fc*/ 	.word	0x00000000
        /*0400*/ 	.short	0x0101
        /*0402*/ 	.byte	0xff
	.zero		1


	//   ....[46]....
        /*0404*/ 	.word	0x00002910
        /*0408*/ 	.word	0x000000ff
        /*040c*/ 	.word	0x00000000
        /*0410*/ 	.short	0x010a
        /*0412*/ 	.byte	0x04
	.zero		1


	//   ....[47]....
        /*0414*/ 	.word	0x000029a0
        /*0418*/ 	.word	0x000000ff
        /*041c*/ 	.word	0x00000000
        /*0420*/ 	.short	0x010a
        /*0422*/ 	.byte	0x05
	.zero		1


	//   ....[48]....
        /*0424*/ 	.word	0x00002a30
        /*0428*/ 	.word	0x000000ff
        /*042c*/ 	.word	0x00000000
        /*0430*/ 	.short	0x010a
        /*0432*/ 	.byte	0x05
	.zero		1


	//   ....[49]....
        /*0434*/ 	.word	0x00002ad0
        /*0438*/ 	.word	0x00000000
        /*043c*/ 	.word	0x00000000
        /*0440*/ 	.short	0x010a
        /*0442*/ 	.byte	0xff
	.zero		1


	//   ....[50]....
        /*0444*/ 	.word	0x00002bf0
        /*0448*/ 	.word	0x00000002
        /*044c*/ 	.word	0x000000f0
        /*0450*/ 	.short	0x010a
        /*0452*/ 	.byte	0xff
	.zero		1


	//   ....[51]....
        /*0454*/ 	.word	0x00002c50
        /*0458*/ 	.word	0x00000004
        /*045c*/ 	.word	0x00000000
        /*0460*/ 	.short	0x0101
        /*0462*/ 	.byte	0xff
	.zero		1


	//   ....[52]....
        /*0464*/ 	.word	0x00002c70
        /*0468*/ 	.word	0x000000ff
        /*046c*/ 	.word	0x000000a0
        /*0470*/ 	.short	0x010a
        /*0472*/ 	.byte	0x04
	.zero		1


	//   ....[53]....
        /*0474*/ 	.word	0x00002d90
        /*0478*/ 	.word	0x00000002
        /*047c*/ 	.word	0x00000090
        /*0480*/ 	.short	0x010a
        /*0482*/ 	.byte	0xff
	.zero		1


	//   ....[54]....
        /*0484*/ 	.word	0x00002ea0
        /*0488*/ 	.word	0x00000002
        /*048c*/ 	.word	0x00000000
        /*0490*/ 	.short	0x0101
        /*0492*/ 	.byte	0xff
	.zero		1


	//   ....[55]....
        /*0494*/ 	.word	0x00002f30
        /*0498*/ 	.word	0x000000ff
        /*049c*/ 	.word	0x000000a0
        /*04a0*/ 	.short	0x0106
        /*04a2*/ 	.byte	0x04
	.zero		1


	//   ....[56]....
        /*04a4*/ 	.word	0x00002f50
        /*04a8*/ 	.word	0x000000ff
        /*04ac*/ 	.word	0x000000a0
        /*04b0*/ 	.short	0x010a
        /*04b2*/ 	.byte	0x04
	.zero		1


	//   ....[57]....
        /*04b4*/ 	.word	0x00002fe0
        /*04b8*/ 	.word	0x000000ff
        /*04bc*/ 	.word	0x000000a0
        /*04c0*/ 	.short	0x0106
        /*04c2*/ 	.byte	0x07
	.zero		1


	//   ....[58]....
        /*04c4*/ 	.word	0x00003020
        /*04c8*/ 	.word	0x00000000
        /*04cc*/ 	.word	0x000000a0
        /*04d0*/ 	.short	0x010a
        /*04d2*/ 	.byte	0xff
	.zero		1


	//   ....[59]....
        /*04d4*/ 	.word	0x00003260
        /*04d8*/ 	.word	0x000000ff
        /*04dc*/ 	.word	0x00000008
        /*04e0*/ 	.short	0x010a
        /*04e2*/ 	.byte	0x05
	.zero		1


	//   ....[60]....
        /*04e4*/ 	.word	0x00003280
        /*04e8*/ 	.word	0x000000ff
        /*04ec*/ 	.word	0x00000008
        /*04f0*/ 	.short	0x010a
        /*04f2*/ 	.byte	0x05
	.zero		1


	//   ....[61]....
        /*04f4*/ 	.word	0x00003410
        /*04f8*/ 	.word	0x000000ff
        /*04fc*/ 	.word	0x00000008
        /*0500*/ 	.short	0x010a
        /*0502*/ 	.byte	0x05
	.zero		1


	//   ....[62]....
        /*0504*/ 	.word	0x00003430
        /*0508*/ 	.word	0x000000ff
        /*050c*/ 	.word	0x00000008
        /*0510*/ 	.short	0x010a
        /*0512*/ 	.byte	0x05
	.zero		1


	//   ....[63]....
        /*0514*/ 	.word	0x000034f0
        /*0518*/ 	.word	0x000000ff
        /*051c*/ 	.word	0x00000000
        /*0520*/ 	.short	0x0101
        /*0522*/ 	.byte	0x04
	.zero		1


	//   ....[64]....
        /*0524*/ 	.word	0x00003830
        /*0528*/ 	.word	0x00000000
        /*052c*/ 	.word	0x00000090
        /*0530*/ 	.short	0x010a
        /*0532*/ 	.byte	0xff
	.zero		1


	//   ....[65]....
        /*0534*/ 	.word	0x000038f0
        /*0538*/ 	.word	0x00000000
        /*053c*/ 	.word	0x00000000
        /*0540*/ 	.short	0x0101
        /*0542*/ 	.byte	0xff
	.zero		1


	//   ....[66]....
        /*0544*/ 	.word	0x000039b0
        /*0548*/ 	.word	0x000000ff
        /*054c*/ 	.word	0x00000000
        /*0550*/ 	.short	0x010a
        /*0552*/ 	.byte	0x04
	.zero		1


	//   ....[67]....
        /*0554*/ 	.word	0x000039c0
        /*0558*/ 	.word	0x000000ff
        /*055c*/ 	.word	0x000000d0
        /*0560*/ 	.short	0x010a
        /*0562*/ 	.byte	0x1f
	.zero		1


	//   ....[68]....
        /*0564*/ 	.word	0x00003a70
        /*0568*/ 	.word	0x000000ff
        /*056c*/ 	.word	0x00000000
        /*0570*/ 	.short	0x010a
        /*0572*/ 	.byte	0x05
	.zero		1


	//   ....[69]....
        /*0574*/ 	.word	0x00003ba0
        /*0578*/ 	.word	0x000000ff
        /*057c*/ 	.word	0x00000000
        /*0580*/ 	.short	0x010a
        /*0582*/ 	.byte	0x04
	.zero		1


	//   ....[70]....
        /*0584*/ 	.word	0x00003ea0
        /*0588*/ 	.word	0x000000ff
        /*058c*/ 	.word	0x00000000
        /*0590*/ 	.short	0x010a
        /*0592*/ 	.byte	0x04
	.zero		1


	//   ....[71]....
        /*0594*/ 	.word	0x00003f30
        /*0598*/ 	.word	0x000000ff
        /*059c*/ 	.word	0x00000000
        /*05a0*/ 	.short	0x010a
        /*05a2*/ 	.byte	0x05
	.zero		1


	//   ....[72]....
        /*05a4*/ 	.word	0x00003fc0
        /*05a8*/ 	.word	0x000000ff
        /*05ac*/ 	.word	0x00000000
        /*05b0*/ 	.short	0x010a
        /*05b2*/ 	.byte	0x05
	.zero		1


	//   ....[73]....
        /*05b4*/ 	.word	0x00004060
        /*05b8*/ 	.word	0x00000000
        /*05bc*/ 	.word	0x00000000
        /*05c0*/ 	.short	0x010a
        /*05c2*/ 	.byte	0xff
	.zero		1


	//   ....[74]....
        /*05c4*/ 	.word	0x000040a0
        /*05c8*/ 	.word	0x00000000
        /*05cc*/ 	.word	0x00000000
        /*05d0*/ 	.short	0x010a
        /*05d2*/ 	.byte	0xff
	.zero		1


	//   ....[75]....
        /*05d4*/ 	.word	0x00004110
        /*05d8*/ 	.word	0x000000ff
        /*05dc*/ 	.word	0x00000000
        /*05e0*/ 	.short	0x0101
        /*05e2*/ 	.byte	0x04
	.zero		1


	//   ....[76]....
        /*05e4*/ 	.word	0x00004150
        /*05e8*/ 	.word	0x000000ff
        /*05ec*/ 	.word	0x00000110
        /*05f0*/ 	.short	0x010a
        /*05f2*/ 	.byte	0x1a
	.zero		1


	//   ....[77]....
        /*05f4*/ 	.word	0x000041a0
        /*05f8*/ 	.word	0x000000ff
        /*05fc*/ 	.word	0x00000000
        /*0600*/ 	.short	0x0101
        /*0602*/ 	.byte	0x04
	.zero		1


	//   ....[78]....
        /*0604*/ 	.word	0x00004640
        /*0608*/ 	.word	0x0000000c
        /*060c*/ 	.word	0x00000090
        /*0610*/ 	.short	0x010a
        /*0612*/ 	.byte	0xff
	.zero		1


	//   ....[79]....
        /*0614*/ 	.word	0x000047b0
        /*0618*/ 	.word	0x00000000
        /*061c*/ 	.word	0x00000000
        /*0620*/ 	.short	0x0101
        /*0622*/ 	.byte	0xff
	.zero		1


	//   ....[80]....
        /*0624*/ 	.word	0x00004c40
        /*0628*/ 	.word	0x000000ff
        /*062c*/ 	.word	0x00000088
        /*0630*/ 	.short	0x010a
        /*0632*/ 	.byte	0x15
	.zero		1


	//   ....[81]....
        /*0634*/ 	.word	0x00004dc0
        /*0638*/ 	.word	0x000000ff
        /*063c*/ 	.word	0x00000060
        /*0640*/ 	.short	0x010a
        /*0642*/ 	.byte	0x15
	.zero		1


	//   ....[82]....
        /*0644*/ 	.word	0x00004fc0
        /*0648*/ 	.word	0x000000ff
        /*064c*/ 	.word	0x00000040
        /*0650*/ 	.short	0x010b
        /*0652*/ 	.byte	0x15
	.zero		1


	//   ....[83]....
        /*0654*/ 	.word	0x00004fd0
        /*0658*/ 	.word	0x000000ff
        /*065c*/ 	.word	0x00000000
        /*0660*/ 	.short	0x0101
        /*0662*/ 	.byte	0x06
	.zero		1


	//   ....[84]....
        /*0664*/ 	.word	0x00004fe0
        /*0668*/ 	.word	0x000000ff
        /*066c*/ 	.word	0x00000068
        /*0670*/ 	.short	0x010a
        /*0672*/ 	.byte	0x15
	.zero		1


	//   ....[85]....
        /*0674*/ 	.word	0x00005190
        /*0678*/ 	.word	0x000000ff
        /*067c*/ 	.word	0x00000048
        /*0680*/ 	.short	0x010b
        /*0682*/ 	.byte	0x15
	.zero		1


	//   ....[86]....
        /*0684*/ 	.word	0x000051a0
        /*0688*/ 	.word	0x000000ff
        /*068c*/ 	.word	0x00000000
        /*0690*/ 	.short	0x0101
        /*0692*/ 	.byte	0x06
	.zero		1


	//   ....[87]....
        /*0694*/ 	.word	0x000051b0
        /*0698*/ 	.word	0x000000ff
        /*069c*/ 	.word	0x00000070
        /*06a0*/ 	.short	0x010a
        /*06a2*/ 	.byte	0x15
	.zero		1


	//   ....[88]....
        /*06a4*/ 	.word	0x00005360
        /*06a8*/ 	.word	0x000000ff
        /*06ac*/ 	.word	0x00000050
        /*06b0*/ 	.short	0x010b
        /*06b2*/ 	.byte	0x15
	.zero		1


	//   ....[89]....
        /*06b4*/ 	.word	0x00005370
        /*06b8*/ 	.word	0x000000ff
        /*06bc*/ 	.word	0x00000000
        /*06c0*/ 	.short	0x0101
        /*06c2*/ 	.byte	0x06
	.zero		1


	//   ....[90]....
        /*06c4*/ 	.word	0x00005380
        /*06c8*/ 	.word	0x000000ff
        /*06cc*/ 	.word	0x00000078
        /*06d0*/ 	.short	0x010a
        /*06d2*/ 	.byte	0x15
	.zero		1


	//   ....[91]....
        /*06d4*/ 	.word	0x000055c0
        /*06d8*/ 	.word	0x000000ff
        /*06dc*/ 	.word	0x00000058
        /*06e0*/ 	.short	0x010b
        /*06e2*/ 	.byte	0x15
	.zero		1


	//   ....[92]....
        /*06e4*/ 	.word	0x000055d0
        /*06e8*/ 	.word	0x000000ff
        /*06ec*/ 	.word	0x00000000
        /*06f0*/ 	.short	0x0101
        /*06f2*/ 	.byte	0x25
	.zero		1


	//   ....[93]....
        /*06f4*/ 	.word	0x00005610
        /*06f8*/ 	.word	0x000000ff
        /*06fc*/ 	.word	0x00000060
        /*0700*/ 	.short	0x010a
        /*0702*/ 	.byte	0x15
	.zero		1


	//   ....[94]....
        /*0704*/ 	.word	0x00005630
        /*0708*/ 	.word	0x000000ff
        /*070c*/ 	.word	0x00000068
        /*0710*/ 	.short	0x010a
        /*0712*/ 	.byte	0x15
	.zero		1


	//   ....[95]....
        /*0714*/ 	.word	0x00005650
        /*0718*/ 	.word	0x000000ff
        /*071c*/ 	.word	0x00000070
        /*0720*/ 	.short	0x010a
        /*0722*/ 	.byte	0x15
	.zero		1


	//   ....[96]....
        /*0724*/ 	.word	0x00005690
        /*0728*/ 	.word	0x00000000
        /*072c*/ 	.word	0x00000078
        /*0730*/ 	.short	0x010a
        /*0732*/ 	.byte	0xff
	.zero		1


	//   ....[97]....
        /*0734*/ 	.word	0x000059f0
        /*0738*/ 	.word	0x00000003
        /*073c*/ 	.word	0x00000090
        /*0740*/ 	.short	0x010a
        /*0742*/ 	.byte	0xff
	.zero		1


	//   ....[98]....
        /*0744*/ 	.word	0x00005b70
        /*0748*/ 	.word	0x00000000
        /*074c*/ 	.word	0x00000000
        /*0750*/ 	.short	0x0101
        /*0752*/ 	.byte	0xff
	.zero		1


	//   ....[99]....
        /*0754*/ 	.word	0x000066e0
        /*0758*/ 	.word	0x000000ff
        /*075c*/ 	.word	0x00000040
        /*0760*/ 	.short	0x010a
        /*0762*/ 	.byte	0x2b
	.zero		1


	//   ....[100]....
        /*0764*/ 	.word	0x00006720
        /*0768*/ 	.word	0x0000004b
        /*076c*/ 	.word	0x000000b0
        /*0770*/ 	.short	0x010a
        /*0772*/ 	.byte	0xff
	.zero		1


	//   ....[101]....
        /*0774*/ 	.word	0x00006810
        /*0778*/ 	.word	0x000000ff
        /*077c*/ 	.word	0x00000040
        /*0780*/ 	.short	0x010a
        /*0782*/ 	.byte	0x2b
	.zero		1


	//   ....[102]....
        /*0784*/ 	.word	0x00006900
        /*0788*/ 	.word	0x0000004b
        /*078c*/ 	.word	0x000000b0
        /*0790*/ 	.short	0x010a
        /*0792*/ 	.byte	0xff
	.zero		1


	//   ....[103]....
        /*0794*/ 	.word	0x00007120
        /*0798*/ 	.word	0x00000000
        /*079c*/ 	.word	0x00000000
        /*07a0*/ 	.short	0x0101
        /*07a2*/ 	.byte	0xff
	.zero		1


	//   ....[104]....
        /*07a4*/ 	.word	0x00007130
        /*07a8*/ 	.word	0x00000003
        /*07ac*/ 	.word	0x00000040
        /*07b0*/ 	.short	0x010a
        /*07b2*/ 	.byte	0xff
	.zero		1


	//   ....[105]....
        /*07b4*/ 	.word	0x00007210
        /*07b8*/ 	.word	0x00000003
        /*07bc*/ 	.word	0x00000040
        /*07c0*/ 	.short	0x010a
        /*07c2*/ 	.byte	0xff
	.zero		1


	//   ....[106]....
        /*07c4*/ 	.word	0x00007ad0
        /*07c8*/ 	.word	0x0000004d
        /*07cc*/ 	.word	0x00000000
        /*07d0*/ 	.short	0x0101
        /*07d2*/ 	.byte	0xff
	.zero		1


	//   ....[107]....
        /*07d4*/ 	.word	0x00007af0
        /*07d8*/ 	.word	0x00000000
        /*07dc*/ 	.word	0x00000040
        /*07e0*/ 	.short	0x010a
        /*07e2*/ 	.byte	0xff
	.zero		1


	//   ....[108]....
        /*07e4*/ 	.word	0x00007bc0
        /*07e8*/ 	.word	0x00000000
        /*07ec*/ 	.word	0x00000040
        /*07f0*/ 	.short	0x010a
        /*07f2*/ 	.byte	0xff
	.zero		1


	//   ....[109]....
        /*07f4*/ 	.word	0x00008480
        /*07f8*/ 	.word	0x0000004d
        /*07fc*/ 	.word	0x00000000
        /*0800*/ 	.short	0x0101
        /*0802*/ 	.byte	0xff
	.zero		1


	//   ....[110]....
        /*0804*/ 	.word	0x000084a0
        /*0808*/ 	.word	0x00000000
        /*080c*/ 	.word	0x00000040
        /*0810*/ 	.short	0x010a
        /*0812*/ 	.byte	0xff
	.zero		1


	//   ....[111]....
        /*0814*/ 	.word	0x00008570
        /*0818*/ 	.word	0x00000000
        /*081c*/ 	.word	0x00000040
        /*0820*/ 	.short	0x010a
        /*0822*/ 	.byte	0xff
	.zero		1


	//   ....[112]....
        /*0824*/ 	.word	0x00008880
        /*0828*/ 	.word	0x0000004b
        /*082c*/ 	.word	0x00000000
        /*0830*/ 	.short	0x0101
        /*0832*/ 	.byte	0xff
	.zero		1


	//   ....[113]....
        /*0834*/ 	.word	0x00008e80
        /*0838*/ 	.word	0x00000002
        /*083c*/ 	.word	0x00000000
        /*0840*/ 	.short	0x0101
        /*0842*/ 	.byte	0xff
	.zero		1


	//   ....[114]....
        /*0844*/ 	.word	0x00009110
        /*0848*/ 	.word	0x000000ff
        /*084c*/ 	.word	0x00000000
        /*0850*/ 	.short	0x0101
        /*0852*/ 	.byte	0x04
	.zero		1


	//   ....[115]....
        /*0854*/ 	.word	0x00009130
        /*0858*/ 	.word	0x00000003
        /*085c*/ 	.word	0x00000100
        /*0860*/ 	.short	0x010a
        /*0862*/ 	.byte	0xff
	.zero		1


	//   ....[116]....
        /*0864*/ 	.word	0x00009190
        /*0868*/ 	.word	0x00000000
        /*086c*/ 	.word	0x00000020
        /*0870*/ 	.short	0x010a
        /*0872*/ 	.byte	0xff
	.zero		1


	//   ....[117]....
        /*0874*/ 	.word	0x000091f0
        /*0878*/ 	.word	0x00000000
        /*087c*/ 	.word	0x00000020
        /*0880*/ 	.short	0x010a
        /*0882*/ 	.byte	0xff
	.zero		1


	//   ....[118]....
        /*0884*/ 	.word	0x00009240
        /*0888*/ 	.word	0x00000003
        /*088c*/ 	.word	0x00000090
        /*0890*/ 	.short	0x010a
        /*0892*/ 	.byte	0xff
	.zero		1


	//   ....[119]....
        /*0894*/ 	.word	0x000092a0
        /*0898*/ 	.word	0x00000000
        /*089c*/ 	.word	0x00000000
        /*08a0*/ 	.short	0x010a
        /*08a2*/ 	.byte	0xff
	.zero		1


	//   ....[120]....
        /*08a4*/ 	.word	0x00009300
        /*08a8*/ 	.word	0x00000000
        /*08ac*/ 	.word	0x00000000
        /*08b0*/ 	.short	0x010a
        /*08b2*/ 	.byte	0xff
	.zero		1


	//   ....[121]....
        /*08b4*/ 	.word	0x00009360
        /*08b8*/ 	.word	0x00000000
        /*08bc*/ 	.word	0x00000000
        /*08c0*/ 	.short	0x010a
        /*08c2*/ 	.byte	0xff
	.zero		1


	//   ....[122]....
        /*08c4*/ 	.word	0x000093b0
        /*08c8*/ 	.word	0x00000002
        /*08cc*/ 	.word	0x000000f0
        /*08d0*/ 	.short	0x010a
        /*08d2*/ 	.byte	0xff
	.zero		1


	//   ....[123]....
        /*08d4*/ 	.word	0x00009410
        /*08d8*/ 	.word	0x00000002
        /*08dc*/ 	.word	0x000000a0
        /*08e0*/ 	.short	0x010a
        /*08e2*/ 	.byte	0xff
	.zero		1


	//   ....[124]....
        /*08e4*/ 	.word	0x00009460
        /*08e8*/ 	.word	0x00000002
        /*08ec*/ 	.word	0x00000090
        /*08f0*/ 	.short	0x010a
        /*08f2*/ 	.byte	0xff
	.zero		1


	//   ....[125]....
        /*08f4*/ 	.word	0x000094c0
        /*08f8*/ 	.word	0x00000000
        /*08fc*/ 	.word	0x000000a0
        /*0900*/ 	.short	0x010a
        /*0902*/ 	.byte	0xff
	.zero		1


	//   ....[126]....
        /*0904*/ 	.word	0x00009520
        /*0908*/ 	.word	0x00000000
        /*090c*/ 	.word	0x00000008
        /*0910*/ 	.short	0x010a
        /*0912*/ 	.byte	0xff
	.zero		1


	//   ....[127]....
        /*0914*/ 	.word	0x00009610
        /*0918*/ 	.word	0x00000000
        /*091c*/ 	.word	0x00000008
        /*0920*/ 	.short	0x010a
        /*0922*/ 	.byte	0xff
	.zero		1


	//   ....[128]....
        /*0924*/ 	.word	0x00009660
        /*0928*/ 	.word	0x00000000
        /*092c*/ 	.word	0x00000090
        /*0930*/ 	.short	0x010a
        /*0932*/ 	.byte	0xff
	.zero		1


	//   ....[129]....
        /*0934*/ 	.word	0x000096c0
        /*0938*/ 	.word	0x00000000
        /*093c*/ 	.word	0x000000d0
        /*0940*/ 	.short	0x010a
        /*0942*/ 	.byte	0xff
	.zero		1


	//   ....[130]....
        /*0944*/ 	.word	0x00009720
        /*0948*/ 	.word	0x00000000
        /*094c*/ 	.word	0x00000000
        /*0950*/ 	.short	0x010a
        /*0952*/ 	.byte	0xff
	.zero		1


	//   ....[131]....
        /*0954*/ 	.word	0x00009780
        /*0958*/ 	.word	0x00000000
        /*095c*/ 	.word	0x00000000
        /*0960*/ 	.short	0x010a
        /*0962*/ 	.byte	0xff
	.zero		1


	//   ....[132]....
        /*0964*/ 	.word	0x000097e0
        /*0968*/ 	.word	0x00000000
        /*096c*/ 	.word	0x00000000
        /*0970*/ 	.short	0x010a
        /*0972*/ 	.byte	0xff
	.zero		1


	//   ....[133]....
        /*0974*/ 	.word	0x00009840
        /*0978*/ 	.word	0x00000000
        /*097c*/ 	.word	0x00000000
        /*0980*/ 	.short	0x010a
        /*0982*/ 	.byte	0xff
	.zero		1


	//   ....[134]....
        /*0984*/ 	.word	0x000098a0
        /*0988*/ 	.word	0x00000000
        /*098c*/ 	.word	0x00000110
        /*0990*/ 	.short	0x010a
        /*0992*/ 	.byte	0xff
	.zero		1


	//   ....[135]....
        /*0994*/ 	.word	0x000098f0
        /*0998*/ 	.word	0x0000000c
        /*099c*/ 	.word	0x00000090
        /*09a0*/ 	.short	0x010a
        /*09a2*/ 	.byte	0xff
	.zero		1


	//   ....[136]....
        /*09a4*/ 	.word	0x00009950
        /*09a8*/ 	.word	0x00000000
        /*09ac*/ 	.word	0x00000088
        /*09b0*/ 	.short	0x010a
        /*09b2*/ 	.byte	0xff
	.zero		1


	//   ....[137]....
        /*09b4*/ 	.word	0x000099b0
        /*09b8*/ 	.word	0x00000000
        /*09bc*/ 	.word	0x00000060
        /*09c0*/ 	.short	0x010a
        /*09c2*/ 	.byte	0xff
	.zero		1


	//   ....[138]....
        /*09c4*/ 	.word	0x00009a10
        /*09c8*/ 	.word	0x00000000
        /*09cc*/ 	.word	0x00000068
        /*09d0*/ 	.short	0x010a
        /*09d2*/ 	.byte	0xff
	.zero		1


	//   ....[139]....
        /*09d4*/ 	.word	0x00009a70
        /*09d8*/ 	.word	0x00000000
        /*09dc*/ 	.word	0x00000070
        /*09e0*/ 	.short	0x010a
        /*09e2*/ 	.byte	0xff
	.zero		1


	//   ....[140]....
        /*09e4*/ 	.word	0x00009ad0
        /*09e8*/ 	.word	0x00000000
        /*09ec*/ 	.word	0x00000078
        /*09f0*/ 	.short	0x010a
        /*09f2*/ 	.byte	0xff
	.zero		1


	//   ....[141]....
        /*09f4*/ 	.word	0x00009b30
        /*09f8*/ 	.word	0x00000000
        /*09fc*/ 	.word	0x00000060
        /*0a00*/ 	.short	0x010a
        /*0a02*/ 	.byte	0xff
	.zero		1


	//   ....[142]....
        /*0a04*/ 	.word	0x00009b90
        /*0a08*/ 	.word	0x00000000
        /*0a0c*/ 	.word	0x00000068
        /*0a10*/ 	.short	0x010a
        /*0a12*/ 	.byte	0xff
	.zero		1


	//   ....[143]....
        /*0a14*/ 	.word	0x00009bf0
        /*0a18*/ 	.word	0x00000000
        /*0a1c*/ 	.word	0x00000070
        /*0a20*/ 	.short	0x010a
        /*0a22*/ 	.byte	0xff
	.zero		1


	//   ....[144]....
        /*0a24*/ 	.word	0x00009c40
        /*0a28*/ 	.word	0x00000003
        /*0a2c*/ 	.word	0x00000090
        /*0a30*/ 	.short	0x010a
        /*0a32*/ 	.byte	0xff
	.zero		1


	//   ....[145]....
        /*0a34*/ 	.word	0x00009ca0
        /*0a38*/ 	.word	0x00000002
        /*0a3c*/ 	.word	0x00000040
        /*0a40*/ 	.short	0x010a
        /*0a42*/ 	.byte	0xff
	.zero		1


	//   ....[146]....
        /*0a44*/ 	.word	0x00009cf0
        /*0a48*/ 	.word	0x0000004b
        /*0a4c*/ 	.word	0x000000b0
        /*0a50*/ 	.short	0x010a
        /*0a52*/ 	.byte	0xff
	.zero		1


	//   ....[147]....
        /*0a54*/ 	.word	0x00009d40
        /*0a58*/ 	.word	0x00000003
        /*0a5c*/ 	.word	0x00000040
        /*0a60*/ 	.short	0x010a
        /*0a62*/ 	.byte	0xff
	.zero		1


	//   ....[148]....
        /*0a64*/ 	.word	0x00009d90
        /*0a68*/ 	.word	0x00000000
        /*0a6c*/ 	.word	0x00000040
        /*0a70*/ 	.short	0x010a
        /*0a72*/ 	.byte	0xff
	.zero		1


	//   ....[149]....
        /*0a74*/ 	.word	0x00009de0
        /*0a78*/ 	.word	0x00000000
        /*0a7c*/ 	.word	0x00000040
        /*0a80*/ 	.short	0x010a
        /*0a82*/ 	.byte	0xff
	.zero		1


	//----- nvinfo : EIATTR_NUM_MBARRIERS
	.align		4
.L_47:
        /*0a84*/ 	.byte	0x03, 0x38
        /*0a86*/ 	.short	0x0023


	//----- nvinfo : EIATTR_EXIT_INSTR_OFFSETS
	.align		4
        /*0a88*/ 	.byte	0x04, 0x1c
        /*0a8a*/ 	.short	(.L_49 - .L_48)


	//   ....[0]....
.L_48:
        /*0a8c*/ 	.word	0x00002b00


	//   ....[1]....
        /*0a90*/ 	.word	0x00002ff0


	//   ....[2]....
        /*0a94*/ 	.word	0x00003050


	//   ....[3]....
        /*0a98*/ 	.word	0x000043d0


	//   ....[4]....
        /*0a9c*/ 	.word	0x000056c0


	//   ....[5]....
        /*0aa0*/ 	.word	0x00005700


	//   ....[6]....
        /*0aa4*/ 	.word	0x00009000


	//   ....[7]....
        /*0aa8*/ 	.word	0x00009080


	//   ....[8]....
        /*0aac*/ 	.word	0x000090b0


	//   ....[9]....
        /*0ab0*/ 	.word	0x00009120


	//----- nvinfo : EIATTR_MAX_THREADS
	.align		4
.L_49:
        /*0ab4*/ 	.byte	0x04, 0x05
        /*0ab6*/ 	.short	(.L_51 - .L_50)
.L_50:
        /*0ab8*/ 	.word	0x00000100
        /*0abc*/ 	.word	0x00000001
        /*0ac0*/ 	.word	0x00000001


	//----- nvinfo : EIATTR_CRS_STACK_SIZE
	.align		4
.L_51:
        /*0ac4*/ 	.byte	0x04, 0x1e
        /*0ac6*/ 	.short	(.L_53 - .L_52)
.L_52:
        /*0ac8*/ 	.word	0x00000000


	//----- nvinfo : EIATTR_CBANK_PARAM_SIZE
	.align		4
.L_53:
        /*0acc*/ 	.byte	0x03, 0x19
        /*0ace*/ 	.short	0x0800


	//----- nvinfo : EIATTR_PARAM_CBANK
	.align		4
        /*0ad0*/ 	.byte	0x04, 0x0a
        /*0ad2*/ 	.short	(.L_55 - .L_54)
	.align		4
.L_54:
        /*0ad4*/ 	.word	index@(.nv.constant0._ZN7cutlass13device_kernelINS_4gemm6kernel13GemmUniversalIN4cute5tupleIJiiiiEEENS1_10collective13CollectiveMmaINS1_35MainloopSm100TmaUmmaWarpSpecializedILi4ELi2ELi4ENS5_IJNS4_1CILi2EEESB_NSA_ILi1EEEEEEEENS5_IJNSA_ILi128EEESF_NSA_ILi32EEEEEENS_10tfloat32_tENS5_IJlSC_lEEESI_SJ_NS4_8TiledMMAINS4_8MMA_AtomIJNS4_23SM100_MMA_TF32_2x1SM_SSISI_SI_fLi128ELi128ELNS4_4UMMA5MajorE0ELSO_0ELNSN_7ScaleInE0ELSP_0EEEEEENS4_6LayoutINS5_IJSC_SC_SC_EEENS5_IJNSA_ILi0EEESU_SU_EEEEENS5_IJNS4_10UnderscoreESX_SX_EEEEENS4_28SM100_TMA_2SM_LOAD_MULTICASTENS4_14ComposedLayoutINS4_7SwizzleILi3ELi4ELi3EEENS4_18smem_ptr_flag_bitsILi32EEENSS_INS5_IJNSA_ILi8EEESG_EEENS5_IJSG_SC_EEEEEEEvNS4_8identityENS4_18SM100_TMA_2SM_LOADES1A_vS1B_EENS_8epilogue10collective18CollectiveEpilogueINS1E_23Sm100TmaWarpSpecializedILi4ELi2ELi16ELb1ELb0EEEJNS5_IJNSA_ILi64EEESF_SG_EEENS5_IJNSS_IS1J_SC_EENSS_INS5_IJNSA_ILi16EEESB_EEENS5_IJSC_S1J_EEEEEEEESI_SJ_SI_SJ_NS1E_6fusion15FusionCallbacksIS1I_NS1R_17LinearCombinationISI_fSI_fLNS_15FloatRoundStyleE2EEES1K_S1Q_JEEENS4_5SM1004TMEM4LOAD26SM100_TMEM_LOAD_32dp32b16xENS4_13SM90_TMA_LOADENS11_INS12_ILi2ELi4ELi3EEES15_NSS_INS5_IJS16_S1M_EEENS5_IJS1M_SC_EEEEEEENS4_39AutoVectorizingCopyWithAssumedAlignmentILi128EEENS4_14SM90_TMA_STOREES26_S28_S28_EEEvvEEEEvNT_6ParamsE)
        /*0ad8*/ 	.short	0x0380
        /*0ada*/ 	.short	0x0800


	//----- nvinfo : EIATTR_SW_WAR
	.align		4
.L_55:
        /*0adc*/ 	.byte	0x04, 0x36
        /*0ade*/ 	.short	(.L_57 - .L_56)
.L_56:
        /*0ae0*/ 	.word	0x00000008
.L_57:


//--------------------- .nv.callgraph             --------------------------
	.section	.nv.callgraph,"",@"SHT_CUDA_CALLGRAPH"
	.align	4
	.sectionentsize	8
	.align		4
        /*0000*/ 	.word	0x00000000
	.align		4
        /*0004*/ 	.word	0xffffffff
	.align		4
        /*0008*/ 	.word	index@(_ZN7cutlass13device_kernelINS_4gemm6kernel13GemmUniversalIN4cute5tupleIJiiiiEEENS1_10collective13CollectiveMmaINS1_35MainloopSm100TmaUmmaWarpSpecializedILi4ELi2ELi4ENS5_IJNS4_1CILi2EEESB_NSA_ILi1EEEEEEEENS5_IJNSA_ILi128EEESF_NSA_ILi32EEEEEENS_10tfloat32_tENS5_IJlSC_lEEESI_SJ_NS4_8TiledMMAINS4_8MMA_AtomIJNS4_23SM100_MMA_TF32_2x1SM_SSISI_SI_fLi128ELi128ELNS4_4UMMA5MajorE0ELSO_0ELNSN_7ScaleInE0ELSP_0EEEEEENS4_6LayoutINS5_IJSC_SC_SC_EEENS5_IJNSA_ILi0EEESU_SU_EEEEENS5_IJNS4_10UnderscoreESX_SX_EEEEENS4_28SM100_TMA_2SM_LOAD_MULTICASTENS4_14ComposedLayoutINS4_7SwizzleILi3ELi4ELi3EEENS4_18smem_ptr_flag_bitsILi32EEENSS_INS5_IJNSA_ILi8EEESG_EEENS5_IJSG_SC_EEEEEEEvNS4_8identityENS4_18SM100_TMA_2SM_LOADES1A_vS1B_EENS_8epilogue10collective18CollectiveEpilogueINS1E_23Sm100TmaWarpSpecializedILi4ELi2ELi16ELb1ELb0EEEJNS5_IJNSA_ILi64EEESF_SG_EEENS5_IJNSS_IS1J_SC_EENSS_INS5_IJNSA_ILi16EEESB_EEENS5_IJSC_S1J_EEEEEEEESI_SJ_SI_SJ_NS1E_6fusion15FusionCallbacksIS1I_NS1R_17LinearCombinationISI_fSI_fLNS_15FloatRoundStyleE2EEES1K_S1Q_JEEENS4_5SM1004TMEM4LOAD26SM100_TMEM_LOAD_32dp32b16xENS4_13SM90_TMA_LOADENS11_INS12_ILi2ELi4ELi3EEES15_NSS_INS5_IJS16_S1M_EEENS5_IJS1M_SC_EEEEEEENS4_39AutoVectorizingCopyWithAssumedAlignmentILi128EEENS4_14SM90_TMA_STOREES26_S28_S28_EEEvvEEEEvNT_6ParamsE)
	.align		4
        /*000c*/ 	.word	index@(__assertfail)
	.align		4
        /*0010*/ 	.word	0x00000000
	.align		4
        /*0014*/ 	.word	0xfffffffe
	.align		4
        /*0018*/ 	.word	0x00000000
	.align		4
        /*001c*/ 	.word	0xfffffffd
	.align		4
        /*0020*/ 	.word	0x00000000
	.align		4
        /*0024*/ 	.word	0xfffffffc


//--------------------- .nv.constant4             --------------------------
	.section	.nv.constant4,"a",@progbits
	.align	8
	.align		8
.nv.constant4:
        /*0000*/ 	.dword	__assertfail
	.align		8
        /*0008*/ 	.dword	__unnamed_1
	.align		8
        /*0010*/ 	.dword	__unnamed_2
	.align		8
        /*0018*/ 	.dword	_ZN40_INTERNAL_90ddef18_4_k_cu_3b26804e_105654cuda3std3__45__cpo5beginE
	.align		8
        /*0020*/ 	.dword	_ZN40_INTERNAL_90ddef18_4_k_cu_3b26804e_105654cuda3std3__45__cpo3endE
	.align		8
        /*0028*/ 	.dword	_ZN40_INTERNAL_90ddef18_4_k_cu_3b26804e_105654cuda3std3__45__cpo6cbeginE
	.align		8
        /*0030*/ 	.dword	_ZN40_INTERNAL_90ddef18_4_k_cu_3b26804e_105654cuda3std3__45__cpo4cendE
	.align		8
        /*0038*/ 	.dword	_ZN40_INTERNAL_90ddef18_4_k_cu_3b26804e_105654cuda3std3__442_GLOBAL__N__90ddef18_4_k_cu_3b26804e_105656ignoreE
	.align		8
        /*0040*/ 	.dword	_ZN40_INTERNAL_90ddef18_4_k_cu_3b26804e_105654cuda3std3__419piecewise_constructE
	.align		8
        /*0048*/ 	.dword	_ZN40_INTERNAL_90ddef18_4_k_cu_3b26804e_105654cuda3std3__48in_placeE
	.align		8
        /*0050*/ 	.dword	_ZN40_INTERNAL_90ddef18_4_k_cu_3b26804e_105654cuda3std6ranges3__45__cpo4swapE
	.align		8
        /*0058*/ 	.dword	_ZN40_INTERNAL_90ddef18_4_k_cu_3b26804e_105654cuda3std6ranges3__45__cpo9iter_moveE
	.align		8
        /*0060*/ 	.dword	_ZN40_INTERNAL_90ddef18_4_k_cu_3b26804e_105654cute7productE
	.align		8
        /*0068*/ 	.dword	_ZN40_INTERNAL_90ddef18_4_k_cu_3b26804e_105654cute1_E
	.align		8
        /*0070*/ 	.dword	$str$25
	.align		8
        /*0078*/ 	.dword	$str$26
	.align		8
        /*0080*/ 	.dword	$str$27
	.align		8
        /*0088*/ 	.dword	$str$28


//--------------------- .text._ZN7cutlass13device_kernelINS_4gemm6kernel13GemmUniversalIN4cute5tupleIJiiiiEEENS1_10collective13CollectiveMmaINS1_35MainloopSm100TmaUmmaWarpSpecializedILi4ELi2ELi4ENS5_IJNS4_1CILi2EEESB_NSA_ILi1EEEEEEEENS5_IJNSA_ILi128EEESF_NSA_ILi32EEEEEENS_10tfloat32_tENS5_IJlSC_lEEESI_SJ_NS4_8TiledMMAINS4_8MMA_AtomIJNS4_23SM100_MMA_TF32_2x1SM_SSISI_SI_fLi128ELi128ELNS4_4UMMA5MajorE0ELSO_0ELNSN_7ScaleInE0ELSP_0EEEEEENS4_6LayoutINS5_IJSC_SC_SC_EEENS5_IJNSA_ILi0EEESU_SU_EEEEENS5_IJNS4_10UnderscoreESX_SX_EEEEENS4_28SM100_TMA_2SM_LOAD_MULTICASTENS4_14ComposedLayoutINS4_7SwizzleILi3ELi4ELi3EEENS4_18smem_ptr_flag_bitsILi32EEENSS_INS5_IJNSA_ILi8EEESG_EEENS5_IJSG_SC_EEEEEEEvNS4_8identityENS4_18SM100_TMA_2SM_LOADES1A_vS1B_EENS_8epilogue10collective18CollectiveEpilogueINS1E_23Sm100TmaWarpSpecializedILi4ELi2ELi16ELb1ELb0EEEJNS5_IJNSA_ILi64EEESF_SG_EEENS5_IJNSS_IS1J_SC_EENSS_INS5_IJNSA_ILi16EEESB_EEENS5_IJSC_S1J_EEEEEEEESI_SJ_SI_SJ_NS1E_6fusion15FusionCallbacksIS1I_NS1R_17LinearCombinationISI_fSI_fLNS_15FloatRoundStyleE2EEES1K_S1Q_JEEENS4_5SM1004TMEM4LOAD26SM100_TMEM_LOAD_32dp32b16xENS4_13SM90_TMA_LOADENS11_INS12_ILi2ELi4ELi3EEES15_NSS_INS5_IJS16_S1M_EEENS5_IJS1M_SC_EEEEEEENS4_39AutoVectorizingCopyWithAssumedAlignmentILi128EEENS4_14SM90_TMA_STOREES26_S28_S28_EEEvvEEEEvNT_6ParamsE --------------------------
	.section	.text._ZN7cutlass13device_kernelINS_4gemm6kernel13GemmUniversalIN4cute5tupleIJiiiiEEENS1_10collective13CollectiveMmaINS1_35MainloopSm100TmaUmmaWarpSpecializedILi4ELi2ELi4ENS5_IJNS4_1CILi2EEESB_NSA_ILi1EEEEEEEENS5_IJNSA_ILi128EEESF_NSA_ILi32EEEEEENS_10tfloat32_tENS5_IJlSC_lEEESI_SJ_NS4_8TiledMMAINS4_8MMA_AtomIJNS4_23SM100_MMA_TF32_2x1SM_SSISI_SI_fLi128ELi128ELNS4_4UMMA5MajorE0ELSO_0ELNSN_7ScaleInE0ELSP_0EEEEEENS4_6LayoutINS5_IJSC_SC_SC_EEENS5_IJNSA_ILi0EEESU_SU_EEEEENS5_IJNS4_10UnderscoreESX_SX_EEEEENS4_28SM100_TMA_2SM_LOAD_MULTICASTENS4_14ComposedLayoutINS4_7SwizzleILi3ELi4ELi3EEENS4_18smem_ptr_flag_bitsILi32EEENSS_INS5_IJNSA_ILi8EEESG_EEENS5_IJSG_SC_EEEEEEEvNS4_8identityENS4_18SM100_TMA_2SM_LOADES1A_vS1B_EENS_8epilogue10collective18CollectiveEpilogueINS1E_23Sm100TmaWarpSpecializedILi4ELi2ELi16ELb1ELb0EEEJNS5_IJNSA_ILi64EEESF_SG_EEENS5_IJNSS_IS1J_SC_EENSS_INS5_IJNSA_ILi16EEESB_EEENS5_IJSC_S1J_EEEEEEEESI_SJ_SI_SJ_NS1E_6fusion15FusionCallbacksIS1I_NS1R_17LinearCombinationISI_fSI_fLNS_15FloatRoundStyleE2EEES1K_S1Q_JEEENS4_5SM1004TMEM4LOAD26SM100_TMEM_LOAD_32dp32b16xENS4_13SM90_TMA_LOADENS11_INS12_ILi2ELi4ELi3EEES15_NSS_INS5_IJS16_S1M_EEENS5_IJS1M_SC_EEEEEEENS4_39AutoVectorizingCopyWithAssumedAlignmentILi128EEENS4_14SM90_TMA_STOREES26_S28_S28_EEEvvEEEEvNT_6ParamsE,"ax",@progbits
	.align	128
.text._ZN7cutlass13device_kernelINS_4gemm6kernel13GemmUniversalIN4cute5tupleIJiiiiEEENS1_10collective13CollectiveMmaINS1_35MainloopSm100TmaUmmaWarpSpecializedILi4ELi2ELi4ENS5_IJNS4_1CILi2EEESB_NSA_ILi1EEEEEEEENS5_IJNSA_ILi128EEESF_NSA_ILi32EEEEEENS_10tfloat32_tENS5_IJlSC_lEEESI_SJ_NS4_8TiledMMAINS4_8MMA_AtomIJNS4_23SM100_MMA_TF32_2x1SM_SSISI_SI_fLi128ELi128ELNS4_4UMMA5MajorE0ELSO_0ELNSN_7ScaleInE0ELSP_0EEEEEENS4_6LayoutINS5_IJSC_SC_SC_EEENS5_IJNSA_ILi0EEESU_SU_EEEEENS5_IJNS4_10UnderscoreESX_SX_EEEEENS4_28SM100_TMA_2SM_LOAD_MULTICASTENS4_14ComposedLayoutINS4_7SwizzleILi3ELi4ELi3EEENS4_18smem_ptr_flag_bitsILi32EEENSS_INS5_IJNSA_ILi8EEESG_EEENS5_IJSG_SC_EEEEEEEvNS4_8identityENS4_18SM100_TMA_2SM_LOADES1A_vS1B_EENS_8epilogue10collective18CollectiveEpilogueINS1E_23Sm100TmaWarpSpecializedILi4ELi2ELi16ELb1ELb0EEEJNS5_IJNSA_ILi64EEESF_SG_EEENS5_IJNSS_IS1J_SC_EENSS_INS5_IJNSA_ILi16EEESB_EEENS5_IJSC_S1J_EEEEEEEESI_SJ_SI_SJ_NS1E_6fusion15FusionCallbacksIS1I_NS1R_17LinearCombinationISI_fSI_fLNS_15FloatRoundStyleE2EEES1K_S1Q_JEEENS4_5SM1004TMEM4LOAD26SM100_TMEM_LOAD_32dp32b16xENS4_13SM90_TMA_LOADENS11_INS12_ILi2ELi4ELi3EEES15_NSS_INS5_IJS16_S1M_EEENS5_IJS1M_SC_EEEEEEENS4_39AutoVectorizingCopyWithAssumedAlignmentILi128EEENS4_14SM90_TMA_STOREES26_S28_S28_EEEvvEEEEvNT_6ParamsE:
        .type           _ZN7cutlass13device_kernelINS_4gemm6kernel13GemmUniversalIN4cute5tupleIJiiiiEEENS1_10collective13CollectiveMmaINS1_35MainloopSm100TmaUmmaWarpSpecializedILi4ELi2ELi4ENS5_IJNS4_1CILi2EEESB_NSA_ILi1EEEEEEEENS5_IJNSA_ILi128EEESF_NSA_ILi32EEEEEENS_10tfloat32_tENS5_IJlSC_lEEESI_SJ_NS4_8TiledMMAINS4_8MMA_AtomIJNS4_23SM100_MMA_TF32_2x1SM_SSISI_SI_fLi128ELi128ELNS4_4UMMA5MajorE0ELSO_0ELNSN_7ScaleInE0ELSP_0EEEEEENS4_6LayoutINS5_IJSC_SC_SC_EEENS5_IJNSA_ILi0EEESU_SU_EEEEENS5_IJNS4_10UnderscoreESX_SX_EEEEENS4_28SM100_TMA_2SM_LOAD_MULTICASTENS4_14ComposedLayoutINS4_7SwizzleILi3ELi4ELi3EEENS4_18smem_ptr_flag_bitsILi32EEENSS_INS5_IJNSA_ILi8EEESG_EEENS5_IJSG_SC_EEEEEEEvNS4_8identityENS4_18SM100_TMA_2SM_LOADES1A_vS1B_EENS_8epilogue10collective18CollectiveEpilogueINS1E_23Sm100TmaWarpSpecializedILi4ELi2ELi16ELb1ELb0EEEJNS5_IJNSA_ILi64EEESF_SG_EEENS5_IJNSS_IS1J_SC_EENSS_INS5_IJNSA_ILi16EEESB_EEENS5_IJSC_S1J_EEEEEEEESI_SJ_SI_SJ_NS1E_6fusion15FusionCallbacksIS1I_NS1R_17LinearCombinationISI_fSI_fLNS_15FloatRoundStyleE2EEES1K_S1Q_JEEENS4_5SM1004TMEM4LOAD26SM100_TMEM_LOAD_32dp32b16xENS4_13SM90_TMA_LOADENS11_INS12_ILi2ELi4ELi3EEES15_NSS_INS5_IJS16_S1M_EEENS5_IJS1M_SC_EEEEEEENS4_39AutoVectorizingCopyWithAssumedAlignmentILi128EEENS4_14SM90_TMA_STOREES26_S28_S28_EEEvvEEEEvNT_6ParamsE,@function
        .size           _ZN7cutlass13device_kernelINS_4gemm6kernel13GemmUniversalIN4cute5tupleIJiiiiEEENS1_10collective13CollectiveMmaINS1_35MainloopSm100TmaUmmaWarpSpecializedILi4ELi2ELi4ENS5_IJNS4_1CILi2EEESB_NSA_ILi1EEEEEEEENS5_IJNSA_ILi128EEESF_NSA_ILi32EEEEEENS_10tfloat32_tENS5_IJlSC_lEEESI_SJ_NS4_8TiledMMAINS4_8MMA_AtomIJNS4_23SM100_MMA_TF32_2x1SM_SSISI_SI_fLi128ELi128ELNS4_4UMMA5MajorE0ELSO_0ELNSN_7ScaleInE0ELSP_0EEEEEENS4_6LayoutINS5_IJSC_SC_SC_EEENS5_IJNSA_ILi0EEESU_SU_EEEEENS5_IJNS4_10UnderscoreESX_SX_EEEEENS4_28SM100_TMA_2SM_LOAD_MULTICASTENS4_14ComposedLayoutINS4_7SwizzleILi3ELi4ELi3EEENS4_18smem_ptr_flag_bitsILi32EEENSS_INS5_IJNSA_ILi8EEESG_EEENS5_IJSG_SC_EEEEEEEvNS4_8identityENS4_18SM100_TMA_2SM_LOADES1A_vS1B_EENS_8epilogue10collective18CollectiveEpilogueINS1E_23Sm100TmaWarpSpecializedILi4ELi2ELi16ELb1ELb0EEEJNS5_IJNSA_ILi64EEESF_SG_EEENS5_IJNSS_IS1J_SC_EENSS_INS5_IJNSA_ILi16EEESB_EEENS5_IJSC_S1J_EEEEEEEESI_SJ_SI_SJ_NS1E_6fusion15FusionCallbacksIS1I_NS1R_17LinearCombinationISI_fSI_fLNS_15FloatRoundStyleE2EEES1K_S1Q_JEEENS4_5SM1004TMEM4LOAD26SM100_TMEM_LOAD_32dp32b16xENS4_13SM90_TMA_LOADENS11_INS12_ILi2ELi4ELi3EEES15_NSS_INS5_IJS16_S1M_EEENS5_IJS1M_SC_EEEEEEENS4_39AutoVectorizingCopyWithAssumedAlignmentILi128EEENS4_14SM90_TMA_STOREES26_S28_S28_EEEvvEEEEvNT_6ParamsE,(.L_x_197 - _ZN7cutlass13device_kernelINS_4gemm6kernel13GemmUniversalIN4cute5tupleIJiiiiEEENS1_10collective13CollectiveMmaINS1_35MainloopSm100TmaUmmaWarpSpecializedILi4ELi2ELi4ENS5_IJNS4_1CILi2EEESB_NSA_ILi1EEEEEEEENS5_IJNSA_ILi128EEESF_NSA_ILi32EEEEEENS_10tfloat32_tENS5_IJlSC_lEEESI_SJ_NS4_8TiledMMAINS4_8MMA_AtomIJNS4_23SM100_MMA_TF32_2x1SM_SSISI_SI_fLi128ELi128ELNS4_4UMMA5MajorE0ELSO_0ELNSN_7ScaleInE0ELSP_0EEEEEENS4_6LayoutINS5_IJSC_SC_SC_EEENS5_IJNSA_ILi0EEESU_SU_EEEEENS5_IJNS4_10UnderscoreESX_SX_EEEEENS4_28SM100_TMA_2SM_LOAD_MULTICASTENS4_14ComposedLayoutINS4_7SwizzleILi3ELi4ELi3EEENS4_18smem_ptr_flag_bitsILi32EEENSS_INS5_IJNSA_ILi8EEESG_EEENS5_IJSG_SC_EEEEEEEvNS4_8identityENS4_18SM100_TMA_2SM_LOADES1A_vS1B_EENS_8epilogue10collective18CollectiveEpilogueINS1E_23Sm100TmaWarpSpecializedILi4ELi2ELi16ELb1ELb0EEEJNS5_IJNSA_ILi64EEESF_SG_EEENS5_IJNSS_IS1J_SC_EENSS_INS5_IJNSA_ILi16EEESB_EEENS5_IJSC_S1J_EEEEEEEESI_SJ_SI_SJ_NS1E_6fusion15FusionCallbacksIS1I_NS1R_17LinearCombinationISI_fSI_fLNS_15FloatRoundStyleE2EEES1K_S1Q_JEEENS4_5SM1004TMEM4LOAD26SM100_TMEM_LOAD_32dp32b16xENS4_13SM90_TMA_LOADENS11_INS12_ILi2ELi4ELi3EEES15_NSS_INS5_IJS16_S1M_EEENS5_IJS1M_SC_EEEEEEENS4_39AutoVectorizingCopyWithAssumedAlignmentILi128EEENS4_14SM90_TMA_STOREES26_S28_S28_EEEvvEEEEvNT_6ParamsE)
        .other          _ZN7cutlass13device_kernelINS_4gemm6kernel13GemmUniversalIN4cute5tupleIJiiiiEEENS1_10collective13CollectiveMmaINS1_35MainloopSm100TmaUmmaWarpSpecializedILi4ELi2ELi4ENS5_IJNS4_1CILi2EEESB_NSA_ILi1EEEEEEEENS5_IJNSA_ILi128EEESF_NSA_ILi32EEEEEENS_10tfloat32_tENS5_IJlSC_lEEESI_SJ_NS4_8TiledMMAINS4_8MMA_AtomIJNS4_23SM100_MMA_TF32_2x1SM_SSISI_SI_fLi128ELi128ELNS4_4UMMA5MajorE0ELSO_0ELNSN_7ScaleInE0ELSP_0EEEEEENS4_6LayoutINS5_IJSC_SC_SC_EEENS5_IJNSA_ILi0EEESU_SU_EEEEENS5_IJNS4_10UnderscoreESX_SX_EEEEENS4_28SM100_TMA_2SM_LOAD_MULTICASTENS4_14ComposedLayoutINS4_7SwizzleILi3ELi4ELi3EEENS4_18smem_ptr_flag_bitsILi32EEENSS_INS5_IJNSA_ILi8EEESG_EEENS5_IJSG_SC_EEEEEEEvNS4_8identityENS4_18SM100_TMA_2SM_LOADES1A_vS1B_EENS_8epilogue10collective18CollectiveEpilogueINS1E_23Sm100TmaWarpSpecializedILi4ELi2ELi16ELb1ELb0EEEJNS5_IJNSA_ILi64EEESF_SG_EEENS5_IJNSS_IS1J_SC_EENSS_INS5_IJNSA_ILi16EEESB_EEENS5_IJSC_S1J_EEEEEEEESI_SJ_SI_SJ_NS1E_6fusion15FusionCallbacksIS1I_NS1R_17LinearCombinationISI_fSI_fLNS_15FloatRoundStyleE2EEES1K_S1Q_JEEENS4_5SM1004TMEM4LOAD26SM100_TMEM_LOAD_32dp32b16xENS4_13SM90_TMA_LOADENS11_INS12_ILi2ELi4ELi3EEES15_NSS_INS5_IJS16_S1M_EEENS5_IJS1M_SC_EEEEEEENS4_39AutoVectorizingCopyWithAssumedAlignmentILi128EEENS4_14SM90_TMA_STOREES26_S28_S28_EEEvvEEEEvNT_6ParamsE,@"STO_CUDA_ENTRY STV_DEFAULT"
_ZN7cutlass13device_kernelINS_4gemm6kernel13GemmUniversalIN4cute5tupleIJiiiiEEENS1_10collective13CollectiveMmaINS1_35MainloopSm100TmaUmmaWarpSpecializedILi4ELi2ELi4ENS5_IJNS4_1CILi2EEESB_NSA_ILi1EEEEEEEENS5_IJNSA_ILi128EEESF_NSA_ILi32EEEEEENS_10tfloat32_tENS5_IJlSC_lEEESI_SJ_NS4_8TiledMMAINS4_8MMA_AtomIJNS4_23SM100_MMA_TF32_2x1SM_SSISI_SI_fLi128ELi128ELNS4_4UMMA5MajorE0ELSO_0ELNSN_7ScaleInE0ELSP_0EEEEEENS4_6LayoutINS5_IJSC_SC_SC_EEENS5_IJNSA_ILi0EEESU_SU_EEEEENS5_IJNS4_10UnderscoreESX_SX_EEEEENS4_28SM100_TMA_2SM_LOAD_MULTICASTENS4_14ComposedLayoutINS4_7SwizzleILi3ELi4ELi3EEENS4_18smem_ptr_flag_bitsILi32EEENSS_INS5_IJNSA_ILi8EEESG_EEENS5_IJSG_SC_EEEEEEEvNS4_8identityENS4_18SM100_TMA_2SM_LOADES1A_vS1B_EENS_8epilogue10collective18CollectiveEpilogueINS1E_23Sm100TmaWarpSpecializedILi4ELi2ELi16ELb1ELb0EEEJNS5_IJNSA_ILi64EEESF_SG_EEENS5_IJNSS_IS1J_SC_EENSS_INS5_IJNSA_ILi16EEESB_EEENS5_IJSC_S1J_EEEEEEEESI_SJ_SI_SJ_NS1E_6fusion15FusionCallbacksIS1I_NS1R_17LinearCombinationISI_fSI_fLNS_15FloatRoundStyleE2EEES1K_S1Q_JEEENS4_5SM1004TMEM4LOAD26SM100_TMEM_LOAD_32dp32b16xENS4_13SM90_TMA_LOADENS11_INS12_ILi2ELi4ELi3EEES15_NSS_INS5_IJS16_S1M_EEENS5_IJS1M_SC_EEEEEEENS4_39AutoVectorizingCopyWithAssumedAlignmentILi128EEENS4_14SM90_TMA_STOREES26_S28_S28_EEEvvEEEEvNT_6ParamsE:
[----:B------:R-:W1:Y:S01]  /*0000*/  LDC R1, c[0x0][0x37c] ;  /* 0x0000df00ff017b82 */ /* 0x000e620000000800 */
[----:B------:R-:W2:Y:S01]  /*0010*/  S2R R70, SR_TID.X ;  /* 0x0000000000467919 */ /* 0x000ea20000002100 */
[----:B------:R-:W3:Y:S06]  /*0020*/  LDCU.64 UR8, c[0x0][0x890] ;  /* 0x00011200ff0877ac */ /* 0x000eec0008000a00 */
[----:B------:R-:W4:Y:S01]  /*0030*/  S2UR UR47, SR_CgaCtaId ;  /* 0x00000000002f79c3 */ /* 0x000f220000008800 */
[----:B------:R-:W-:Y:S02]  /*0040*/  PRMT R56, RZ, 0x7610, R56 ;  /* 0x00007610ff387816 */ /* 0x000fe40000000038 */
[----:B------:R-:W-:Y:S01]  /*0050*/  ELECT P1, URZ, PT ;  /* 0x0000000000ff782f */ /* 0x000fe20003820000 */
[----:B---3--:R-:W-:-:S04]  /*0060*/  UISETP.NE.U32.AND UP0, UPT, UR8, URZ, UPT ;  /* 0x000000ff0800728c */ /* 0x008fc8000bf05070 */
[----:B------:R-:W-:Y:S02]  /*0070*/  UISETP.NE.AND.EX UP0, UPT, UR9, URZ, UPT, UP0 ;  /* 0x000000ff0900728c */ /* 0x000fe4000bf05300 */
[----:B----4-:R-:W-:Y:S02]  /*0080*/  ULOP3.LUT UR48, UR47, 0x1, URZ, 0xc0, !UPT ;  /* 0x000000012f307892 */ /* 0x010fe4000f8ec0ff */
[----:B------:R-:W-:Y:S01]  /*0090*/  ULOP3.LUT UR49, UR47, 0x1, URZ, 0x3c, !UPT ;  /* 0x000000012f317892 */ /* 0x000fe2000f8e3cff */
[----:B--2---:R-:W-:-:S05]  /*00a0*/  SHF.R.U32.HI R57, RZ, 0x5, R70 ;  /* 0x00000005ff397819 */ /* 0x004fca0000011646 */
[----:B------:R-:W2:Y:S02]  /*00b0*/  SHFL.IDX PT, R0, R57, RZ, 0x1f ;  /* 0x00001fff39007589 */ /* 0x000ea400000e0000 */
[----:B--2---:R-:W-:Y:S01]  /*00c0*/  R2UR UR25, R0 ;  /* 0x00000000001972ca */ /* 0x004fe200000e0000 */
[----:B-1----:R-:W-:-:S14]  /*00d0*/  BRA.U UP0, `(.L_x_0) ;  /* 0x0000000100307547 */ /* 0x002fdc000b800000 */
[----:B------:R-:W1:Y:S02]  /*00e0*/  LDCU.64 UR4, c[0x0][0x888] ;  /* 0x00011100ff0477ac */ /* 0x000e640008000a00 */
[----:B-1----:R-:W-:-:S04]  /*00f0*/  UISETP.NE.U32.AND UP0, UPT, UR4, URZ, UPT ;  /* 0x000000ff0400728c */ /* 0x002fc8000bf05070 */
[----:B------:R-:W-:-:S09]  /*0100*/  UISETP.NE.AND.EX UP0, UPT, UR5, URZ, UPT, UP0 ;  /* 0x000000ff0500728c */ /* 0x000fd2000bf05300 */
[----:B------:R-:W-:Y:S05]  /*0110*/  BRA.U !UP0, `(.L_x_1) ;  /* 0x0000000108147547 */ /* 0x000fea000b800000 */
[----:B------:R-:W1:Y:S01]  /*0120*/  LDC.64 R2, c[0x0][0x888] ;  /* 0x00022200ff027b82 */ /* 0x000e620000000a00 */
[----:B------:R-:W1:Y:S02]  /*0130*/  LDCU.64 UR4, c[0x0][0x358] ;  /* 0x00006b00ff0477ac */ /* 0x000e640008000a00 */
[----:B-1----:R1:W5:Y:S01]  /*0140*/  LDG.E R27, desc[UR4][R2.64] ;  /* 0x00000004021b7981 */ /* 0x002362000c1e1900 */
[----:B------:R-:W-:Y:S01]  /*0150*/  HFMA2 R56, -RZ, RZ, 0, 5.9604644775390625e-08 ;  /* 0x00000001ff387431 */ /* 0x000fe200000001ff */
[----:B------:R-:W-:Y:S05]  /*0160*/  BRA `(.L_x_0) ;  /* 0x00000000000c7947 */ /* 0x000fea0003800000 */
.L_x_1:
[----:B------:R-:W1:Y:S01]  /*0170*/  LDCU UR4, c[0x0][0x880] ;  /* 0x00011000ff0477ac */ /* 0x000e620008000800 */
[----:B------:R-:W-:Y:S01]  /*0180*/  HFMA2 R56, -RZ, RZ, 0, 5.9604644775390625e-08 ;  /* 0x00000001ff387431 */ /* 0x000fe200000001ff */
[----:B-1----:R-:W-:-:S07]  /*0190*/  MOV R27, UR4 ;  /* 0x00000004001b7c02 */ /* 0x002fce0008000f00 */
.L_x_0:
[----:B------:R-:W2:Y:S02]  /*01a0*/  LDCU.64 UR4, c[0x0][0x8b0] ;  /* 0x00011600ff0477ac */ /* 0x000ea40008000a00 */
[----:B--2---:R-:W-:-:S04]  /*01b0*/  UISETP.NE.U32.AND UP0, UPT, UR4, URZ, UPT ;  /* 0x000000ff0400728c */ /* 0x004fc8000bf05070 */
[----:B------:R-:W-:-:S09]  /*01c0*/  UISETP.NE.AND.EX UP0, UPT, UR5, URZ, UPT, UP0 ;  /* 0x000000ff0500728c */ /* 0x000fd2000bf05300 */
[----:B------:R-:W-:Y:S05]  /*01d0*/  BRA.U UP0, `(.L_x_2) ;  /* 0x0000000100287547 */ /* 0x000fea000b800000 */
[----:B------:R-:W2:Y:S02]  /*01e0*/  LDCU.64 UR4, c[0x0][0x8a8] ;  /* 0x00011500ff0477ac */ /* 0x000ea40008000a00 */
[----:B--2---:R-:W-:-:S04]  /*01f0*/  UISETP.NE.U32.AND UP0, UPT, UR4, URZ, UPT ;  /* 0x000000ff0400728c */ /* 0x004fc8000bf05070 */
[----:B------:R-:W-:-:S09]  /*0200*/  UISETP.NE.AND.EX UP0, UPT, UR5, URZ, UPT, UP0 ;  /* 0x000000ff0500728c */ /* 0x000fd2000bf05300 */
[----:B------:R-:W-:Y:S05]  /*0210*/  BRA.U !UP0, `(.L_x_3) ;  /* 0x0000000108107547 */ /* 0x000fea000b800000 */
[----:B------:R-:W2:Y:S01]  /*0220*/  LDC.64 R24, c[0x0][0x8a8] ;  /* 0x00022a00ff187b82 */ /* 0x000ea20000000a00 */
[----:B------:R-:W2:Y:S02]  /*0230*/  LDCU.64 UR4, c[0x0][0x358] ;  /* 0x00006b00ff0477ac */ /* 0x000ea40008000a00 */
[----:B--2---:R2:W5:Y:S01]  /*0240*/  LDG.E R24, desc[UR4][R24.64] ;  /* 0x0000000418187981 */ /* 0x004562000c1e1900 */
[----:B------:R-:W-:Y:S05]  /*0250*/  BRA `(.L_x_2) ;  /* 0x0000000000087947 */ /* 0x000fea0003800000 */
.L_x_3:
[----:B------:R-:W2:Y:S02]  /*0260*/  LDCU UR4, c[0x0][0x8a0] ;  /* 0x00011400ff0477ac */ /* 0x000ea40008000800 */
[----:B--2---:R-:W-:Y:S02]  /*0270*/  MOV R24, UR4 ;  /* 0x0000000400187c02 */ /* 0x004fe40008000f00 */
.L_x_2:
[----:B------:R-:W-:Y:S01]  /*0280*/  IMAD.U32 R0, RZ, RZ, UR25 ;  /* 0x00000019ff007e24 */ /* 0x000fe2000f8e00ff */
[----:B------:R-:W-:Y:S04]  /*0290*/  BSSY.RECONVERGENT B0, `(.L_x_4) ;  /* 0x000000c000007945 */ /* 0x000fe80003800200 */
[C---:B------:R-:W-:Y:S02]  /*02a0*/  ISETP.NE.OR P2, PT, R0.reuse, 0x1, !P1 ;  /* 0x000000010000780c */ /* 0x040fe40004f45670 */
[----:B------:R-:W-:-:S11]  /*02b0*/  ISETP.NE.OR P0, PT, R0, 0x3, !P1 ;  /* 0x000000030000780c */ /* 0x000fd60004f05670 */
[----:B------:R-:W-:Y:S05]  /*02c0*/  @P2 BRA `(.L_x_5) ;  /* 0x0000000000202947 */ /* 0x000fea0003800000 */
[----:B------:R-:W3:Y:S02]  /*02d0*/  LDCU.64 UR4, c[0x0][0x348] ;  /* 0x00006900ff0477ac */ /* 0x000ee40008000a00 */
[----:B---3--:R-:W-:Y:S02]  /*02e0*/  UIADD3 UR6, UP1, UPT, UR4, 0x80, URZ ;  /* 0x0000008004067890 */ /* 0x008fe4000ff3e0ff */
[----:B------:R-:W-:Y:S02]  /*02f0*/  UIADD3 UR4, UP0, UPT, UR4, 0x180, URZ ;  /* 0x0000018004047890 */ /* 0x000fe4000ff1e0ff */
[----:B------:R-:W-:Y:S02]  /*0300*/  UIADD3.X UR7, UPT, UPT, URZ, UR5, URZ, UP1, !UPT ;  /* 0x00000005ff077290 */ /* 0x000fe40008ffe4ff */
[----:B------:R-:W-:-:S07]  /*0310*/  UIADD3.X UR5, UPT, UPT, URZ, UR5, URZ, UP0, !UPT ;  /* 0x00000005ff057290 */ /* 0x000fce00087fe4ff */
[----:B------:R3:W-:Y:S02]  /*0320*/  UTMACCTL.PF [UR6] ;  /* 0x00000000060079b9 */ /* 0x0007e40008040000 */
[----:B------:R3:W-:Y:S02]  /*0330*/  UTMACCTL.PF [UR4] ;  /* 0x00000000040079b9 */ /* 0x0007e40008040000 */
[----:B---3--:R-:W-:Y:S01]  /*0340*/  NOP ;  /* 0x0000000000007918 */ /* 0x008fe20000000000 */
.L_x_5:
[----:B------:R-:W-:Y:S05]  /*0350*/  BSYNC.RECONVERGENT B0 ;  /* 0x0000000000007941 */ /* 0x000fea0003800200 */
.L_x_4:
[----:B------:R-:W-:Y:S04]  /*0360*/  BSSY.RECONVERGENT B0, `(.L_x_6) ;  /* 0x000000a000007945 */ /* 0x000fe80003800200 */
        /* <DEDUP_REMOVED lines=9> */
.L_x_7:
[----:B------:R-:W-:Y:S05]  /*0400*/  BSYNC.RECONVERGENT B0 ;  /* 0x0000000000007941 */ /* 0x000fea0003800200 */
.L_x_6:
[----:B------:R-:W3:Y:S01]  /*0410*/  LDCU.64 UR4, c[0x0][0x888] ;  /* 0x00011100ff0477ac */ /* 0x000ee20008000a00 */
[----:B------:R-:W-:Y:S02]  /*0420*/  UISETP.EQ.U32.AND UP1, UPT, UR8, URZ, UPT ;  /* 0x000000ff0800728c */ /* 0x000fe4000bf22070 */
[----:B------:R-:W-:Y:S02]  /*0430*/  UPLOP3.LUT UP3, UPT, UPT, UPT, UPT, 0x80, 0x8 ;  /* 0x000000000008789c */ /* 0x000fe40003f6f070 */
[----:B---3--:R-:W-:-:S04]  /*0440*/  UISETP.NE.U32.AND UP0, UPT, UR4, URZ, UPT ;  /* 0x000000ff0400728c */ /* 0x008fc8000bf05070 */
[----:B------:R-:W-:-:S04]  /*0450*/  UISETP.NE.AND.EX UP0, UPT, UR5, URZ, UPT, UP0 ;  /* 0x000000ff0500728c */ /* 0x000fc8000bf05300 */
[----:B------:R-:W-:-:S04]  /*0460*/  UISETP.EQ.OR.EX UP2, UPT, UR9, URZ, !UP0, UP1 ;  /* 0x000000ff0900728c */ /* 0x000fc8000c742710 */
[----:B------:R-:W-:-:S06]  /*0470*/  UP2UR UR4, UPR, URZ, 0x4 ;  /* 0x00000004ff047883 */ /* 0x000fcc0008000000 */
[----:B------:R-:W-:Y:S01]  /*0480*/  MOV R59, UR4 ;  /* 0x00000004003b7c02 */ /* 0x000fe20008000f00 */
[----:B------:R-:W-:Y:S06]  /*0490*/  BRA.U !UP2, `(.L_x_8) ;  /* 0x000000010a207547 */ /* 0x000fec000b800000 */
[----:B------:R-:W-:Y:S01]  /*04a0*/  UISETP.NE.U32.AND UP1, UPT, UR8, URZ, UPT ;  /* 0x000000ff0800728c */ /* 0x000fe2000bf25070 */
[----:B-----5:R-:W-:Y:S01]  /*04b0*/  FSETP.NEU.AND P0, PT, R27, RZ, PT ;  /* 0x000000ff1b00720b */ /* 0x020fe20003f0d000 */
[----:B------:R-:W-:Y:S02]  /*04c0*/  USEL UR4, URZ, 0xffffffff, UP0 ;  /* 0xffffffffff047887 */ /* 0x000fe40008000000 */
[----:B------:R-:W-:-:S10]  /*04d0*/  UISETP.NE.AND.EX UP1, UPT, UR9, URZ, UPT, UP1 ;  /* 0x000000ff0900728c */ /* 0x000fd4000bf25310 */
[----:B------:R-:W-:Y:S01]  /*04e0*/  VOTEU.ANY UP0, P0 ;  /* 0x0000000000ff7886 */ /* 0x000fe20000000100 */
[----:B------:R-:W-:-:S04]  /*04f0*/  @!UP1 USEL UR4, URZ, 0xffffffff, UP0 ;  /* 0xffffffffff049887 */ /* 0x000fc80008000000 */
[----:B------:R-:W-:-:S04]  /*0500*/  ULOP3.LUT UR4, UR4, 0x1, URZ, 0xc0, !UPT ;  /* 0x0000000104047892 */ /* 0x000fc8000f8ec0ff */
[----:B------:R-:W-:-:S11]  /*0510*/  UISETP.NE.U32.AND UP3, UPT, UR4, 0x1, UPT ;  /* 0x000000010400788c */ /* 0x000fd6000bf65070 */
.L_x_8:
[----:B------:R-:W3:Y:S01]  /*0520*/  SHFL.IDX PT, R0, R57, RZ, 0x1f ;  /* 0x00001fff39007589 */ /* 0x000ee200000e0000 */
[----:B------:R-:W-:-:S04]  /*0530*/  UISETP.NE.AND UP0, UPT, UR25, 0x2, UPT ;  /* 0x000000021900788c */ /* 0x000fc8000bf05270 */
[----:B------:R-:W-:Y:S02]  /*0540*/  UISETP.EQ.AND UP1, UPT, UR48, URZ, !UP0 ;  /* 0x000000ff3000728c */ /* 0x000fe4000c722270 */
[----:B------:R-:W-:-:S04]  /*0550*/  USEL UR46, URZ, 0x1, UP0 ;  /* 0x00000001ff2e7887 */ /* 0x000fc80008000000 */
[----:B------:R-:W-:Y:S02]  /*0560*/  PLOP3.LUT P3, PT, P1, PT, UP1, 0x80, 0x8 ;  /* 0x000000000008781c */ /* 0x000fe40000f6f018 */
[----:B---3--:R-:W-:-:S13]  /*0570*/  ISETP.NE.AND P0, PT, R0, RZ, PT ;  /* 0x000000ff0000720c */ /* 0x008fda0003f05270 */
[----:B------:R-:W-:Y:S05]  /*0580*/  @P0 BRA `(.L_x_9) ;  /* 0x0000000000540947 */ /* 0x000fea0003800000 */
[----:B------:R-:W-:Y:S01]  /*0590*/  UMOV UR4, 0x400 ;  /* 0x0000040000047882 */ /* 0x000fe20000000000 */
[----:B------:R-:W-:Y:S01]  /*05a0*/  UMOV UR8, 0x1 ;  /* 0x0000000100087882 */ /* 0x000fe20000000000 */
[----:B------:R-:W-:Y:S01]  /*05b0*/  UMOV UR6, 0x2 ;  /* 0x0000000200067882 */ /* 0x000fe20000000000 */
[----:B------:R-:W-:Y:S02]  /*05c0*/  ULEA UR4, UR47, UR4, 0x18 ;  /* 0x000000042f047291 */ /* 0x000fe4000f8ec0ff */
[----:B------:R-:W-:-:S04]  /*05d0*/  UIADD3 UR8, UPT, UPT, -UR8, 0x100000, URZ ;  /* 0x0010000008087890 */ /* 0x000fc8000fffe1ff */
[----:B------:R-:W-:Y:S02]  /*05e0*/  USHF.L.U32 UR9, UR8, 0xb, URZ ;  /* 0x0000000b08097899 */ /* 0x000fe400080006ff */
[----:B------:R-:W-:Y:S02]  /*05f0*/  USHF.L.U32 UR8, UR8, 0x1, URZ ;  /* 0x0000000108087899 */ /* 0x000fe400080006ff */
[----:B------:R-:W-:-:S04]  /*0600*/  UIADD3 UR6, UPT, UPT, -UR6, 0x100000, URZ ;  /* 0x0010000006067890 */ /* 0x000fc8000fffe1ff */
[----:B------:R-:W-:Y:S02]  /*0610*/  USHF.L.U32 UR7, UR6, 0xb, URZ ;  /* 0x0000000b06077899 */ /* 0x000fe400080006ff */
[----:B------:R-:W-:Y:S01]  /*0620*/  USHF.L.U32 UR6, UR6, 0x1, URZ ;  /* 0x0000000106067899 */ /* 0x000fe200080006ff */
[----:B------:R-:W-:Y:S01]  /*0630*/  ELECT P0, URZ, PT ;  /* 0x0000000000ff782f */ /* 0x000fe20003800000 */
[----:B------:R-:W3:Y:S02]  /*0640*/  FENCE.VIEW.ASYNC.S ;  /* 0x00000000000073c6 */ /* 0x000ee40000000000 */
[----:B---3--:R3:W4:Y:S08]  /*0650*/  SYNCS.EXCH.64 URZ, [UR4], UR8 ;  /* 0x0000000804ff75b2 */ /* 0x0087300008000100 */
[----:B------:R3:W1:Y:S01]  /*0660*/  SYNCS.EXCH.64 URZ, [UR4+0x20], UR6 ;  /* 0x0000200604ff75b2 */ /* 0x0006620008000100 */
[----:B------:R3:W1:Y:S01]  /*0670*/  SYNCS.EXCH.64 URZ, [UR4+0x8], UR8 ;  /* 0x0000080804ff75b2 */ /* 0x0006620008000100 */
[----:B------:R3:W1:Y:S01]  /*0680*/  SYNCS.EXCH.64 URZ, [UR4+0x28], UR6 ;  /* 0x0000280604ff75b2 */ /* 0x0006620008000100 */
[----:B------:R3:W1:Y:S01]  /*0690*/  SYNCS.EXCH.64 URZ, [UR4+0x10], UR8 ;  /* 0x0000100804ff75b2 */ /* 0x0006620008000100 */
[----:B------:R3:W1:Y:S01]  /*06a0*/  SYNCS.EXCH.64 URZ, [UR4+0x30], UR6 ;  /* 0x0000300604ff75b2 */ /* 0x0006620008000100 */
[----:B------:R3:W1:Y:S01]  /*06b0*/  SYNCS.EXCH.64 URZ, [UR4+0x18], UR8 ;  /* 0x0000180804ff75b2 */ /* 0x0006620008000100 */
[----:B------:R3:W1:Y:S01]  /*06c0*/  SYNCS.EXCH.64 URZ, [UR4+0x38], UR6 ;  /* 0x0000380604ff75b2 */ /* 0x0006620008000100 */
[----:B------:R-:W-:Y:S01]  /*06d0*/  NOP ;  /* 0x0000000000007918 */ /* 0x000fe20000000000 */
.L_x_9:
[----:B------:R-:W2:Y:S01]  /*06e0*/  SHFL.IDX PT, R0, R57, RZ, 0x1f ;  /* 0x00001fff39007589 */ /* 0x000ea200000e0000 */
[----:B------:R-:W-:Y:S01]  /*06f0*/  NOP ;  /* 0x0000000000007918 */ /* 0x000fe20000000000 */
[----:B--2---:R-:W-:-:S13]  /*0700*/  ISETP.NE.AND P0, PT, R0, 0x1, PT ;  /* 0x000000010000780c */ /* 0x004fda0003f05270 */
[----:B------:R-:W-:Y:S05]  /*0710*/  @P0 BRA `(.L_x_10) ;  /* 0x0000000000540947 */ /* 0x000fea0003800000 */
[----:B---3--:R-:W-:Y:S01]  /*0720*/  UMOV UR4, 0x400 ;  /* 0x0000040000047882 */ /* 0x008fe20000000000 */
        /* <DEDUP_REMOVED lines=10> */
[----:B------:R-:W2:Y:S02]  /*07d0*/  FENCE.VIEW.ASYNC.S ;  /* 0x00000000000073c6 */ /* 0x000ea40000000000 */
[----:B--2---:R2:W3:Y:S08]  /*07e0*/  SYNCS.EXCH.64 URZ, [UR4+0x40], UR8 ;  /* 0x0000400804ff75b2 */ /* 0x0044f00008000100 */
        /* <DEDUP_REMOVED lines=8> */
.L_x_10:
[----:B------:R-:W4:Y:S01]  /*0870*/  SHFL.IDX PT, R0, R57, RZ, 0x1f ;  /* 0x00001fff39007589 */ /* 0x000f2200000e0000 */
[----:B------:R-:W-:Y:S01]  /*0880*/  NOP ;  /* 0x0000000000007918 */ /* 0x000fe20000000000 */
[----:B----4-:R-:W-:-:S13]  /*0890*/  ISETP.NE.AND P0, PT, R0, 0x3, PT ;  /* 0x000000030000780c */ /* 0x010fda0003f05270 */
[----:B------:R-:W-:Y:S05]  /*08a0*/  @P0 BRA `(.L_x_11) ;  /* 0x00000000002c0947 */ /* 0x000fea0003800000 */
[----:B--23--:R-:W-:Y:S01]  /*08b0*/  UMOV UR6, 0x400 ;  /* 0x0000040000067882 */ /* 0x00cfe20000000000 */
[----:B------:R-:W-:Y:S01]  /*08c0*/  UMOV UR4, 0x20 ;  /* 0x0000002000047882 */ /* 0x000fe20000000000 */
[----:B------:R-:W-:Y:S02]  /*08d0*/  ULEA UR6, UR47, UR6, 0x18 ;  /* 0x000000062f067291 */ /* 0x000fe4000f8ec0ff */
[----:B------:R-:W-:-:S04]  /*08e0*/  UIADD3 UR4, UPT, UPT, -UR4, 0x100000, URZ ;  /* 0x0010000004047890 */ /* 0x000fc8000fffe1ff */
[----:B------:R-:W-:Y:S02]  /*08f0*/  USHF.L.U32 UR5, UR4, 0xb, URZ ;  /* 0x0000000b04057899 */ /* 0x000fe400080006ff */
[----:B------:R-:W-:Y:S01]  /*0900*/  USHF.L.U32 UR4, UR4, 0x1, URZ ;  /* 0x0000000104047899 */ /* 0x000fe200080006ff */
[----:B------:R-:W-:Y:S01]  /*0910*/  ELECT P0, URZ, PT ;  /* 0x0000000000ff782f */ /* 0x000fe20003800000 */
[----:B------:R-:W2:Y:S10]  /*0920*/  FENCE.VIEW.ASYNC.S ;  /* 0x00000000000073c6 */ /* 0x000eb40000000000 */
[----:B--2---:R4:W2:Y:S01]  /*0930*/  SYNCS.EXCH.64 URZ, [UR6+0x80], UR4 ;  /* 0x0000800406ff75b2 */ /* 0x0048a20008000100 */
[----:B------:R4:W3:Y:S02]  /*0940*/  SYNCS.EXCH.64 URZ, [UR6+0x88], UR4 ;  /* 0x0000880406ff75b2 */ /* 0x0008e40008000100 */
[----:B----4-:R-:W-:Y:S01]  /*0950*/  NOP ;  /* 0x0000000000007918 */ /* 0x010fe20000000000 */
.L_x_11:
[----:B------:R-:W4:Y:S01]  /*0960*/  SHFL.IDX PT, R0, R57, RZ, 0x1f ;  /* 0x00001fff39007589 */ /* 0x000f2200000e0000 */
[----:B------:R-:W-:Y:S01]  /*0970*/  NOP ;  /* 0x0000000000007918 */ /* 0x000fe20000000000 */
[----:B----4-:R-:W-:-:S13]  /*0980*/  ISETP.NE.AND P0, PT, R0, 0x4, PT ;  /* 0x000000040000780c */ /* 0x010fda0003f05270 */
[----:B------:R-:W-:Y:S05]  /*0990*/  @P0 BRA `(.L_x_12) ;  /* 0x0000000000480947 */ /* 0x000fea0003800000 */
[----:B--23--:R-:W-:Y:S01]  /*09a0*/  UMOV UR4, 0x3a0 ;  /* 0x000003a000047882 */ /* 0x00cfe20000000000 */
[----:B------:R-:W-:Y:S01]  /*09b0*/  UMOV UR6, 0x400 ;  /* 0x0000040000067882 */ /* 0x000fe20000000000 */
[----:B------:R-:W-:Y:S01]  /*09c0*/  USEL UR4, UR4, 0x320, UP3 ;  /* 0x0000032004047887 */ /* 0x000fe20009800000 */
        /* <DEDUP_REMOVED lines=10> */
[----:B--2---:R4:W2:Y:S08]  /*0a70*/  SYNCS.EXCH.64 URZ, [UR6+0x90], UR8 ;  /* 0x0000900806ff75b2 */ /* 0x0048b00008000100 */
[----:B------:R4:W3:Y:S01]  /*0a80*/  SYNCS.EXCH.64 URZ, [UR6+0xa0], UR4 ;  /* 0x0000a00406ff75b2 */ /* 0x0008e20008000100 */
[----:B------:R4:W1:Y:S01]  /*0a90*/  SYNCS.EXCH.64 URZ, [UR6+0x98], UR8 ;  /* 0x0000980806ff75b2 */ /* 0x0008620008000100 */
[----:B------:R4:W1:Y:S02]  /*0aa0*/  SYNCS.EXCH.64 URZ, [UR6+0xa8], UR4 ;  /* 0x0000a80406ff75b2 */ /* 0x0008640008000100 */
[----:B----4-:R-:W-:Y:S01]  /*0ab0*/  NOP ;  /* 0x0000000000007918 */ /* 0x010fe20000000000 */
.L_x_12:
[----:B------:R-:W4:Y:S01]  /*0ac0*/  SHFL.IDX PT, R0, R57, RZ, 0x1f ;  /* 0x00001fff39007589 */ /* 0x000f2200000e0000 */
[----:B------:R-:W-:Y:S01]  /*0ad0*/  NOP ;  /* 0x0000000000007918 */ /* 0x000fe20000000000 */
[----:B----4-:R-:W-:-:S13]  /*0ae0*/  ISETP.NE.AND P0, PT, R0, 0x5, PT ;  /* 0x000000050000780c */ /* 0x010fda0003f05270 */
[----:B------:R-:W-:Y:S05]  /*0af0*/  @P0 BRA `(.L_x_13) ;  /* 0x0000000000540947 */ /* 0x000fea0003800000 */
[----:B--23--:R-:W-:Y:S01]  /*0b00*/  UMOV UR4, 0x400 ;  /* 0x0000040000047882 */ /* 0x00cfe20000000000 */
        /* <DEDUP_REMOVED lines=14> */
[----:B------:R4:W1:Y:S01]  /*0bf0*/  SYNCS.EXCH.64 URZ, [UR4+0xd8], UR8 ;  /* 0x0000d80804ff75b2 */ /* 0x0008620008000100 */
[----:B------:R4:W1:Y:S01]  /*0c00*/  SYNCS.EXCH.64 URZ, [UR4+0xc0], UR6 ;  /* 0x0000c00604ff75b2 */ /* 0x0008620008000100 */
[----:B------:R4:W1:Y:S01]  /*0c10*/  SYNCS.EXCH.64 URZ, [UR4+0xe0], UR8 ;  /* 0x0000e00804ff75b2 */ /* 0x0008620008000100 */
[----:B------:R4:W1:Y:S01]  /*0c20*/  SYNCS.EXCH.64 URZ, [UR4+0xc8], UR6 ;  /* 0x0000c80604ff75b2 */ /* 0x0008620008000100 */
[----:B------:R4:W1:Y:S02]  /*0c30*/  SYNCS.EXCH.64 URZ, [UR4+0xe8], UR8 ;  /* 0x0000e80804ff75b2 */ /* 0x0008640008000100 */
[----:B----4-:R-:W-:Y:S01]  /*0c40*/  NOP ;  /* 0x0000000000007918 */ /* 0x010fe20000000000 */
.L_x_13:
[----:B------:R-:W4:Y:S01]  /*0c50*/  SHFL.IDX PT, R0, R57, RZ, 0x1f ;  /* 0x00001fff39007589 */ /* 0x000f2200000e0000 */
[----:B------:R-:W-:Y:S01]  /*0c60*/  ISETP.NE.OR P1, PT, RZ, UR25, !P1 ;  /* 0x00000019ff007c0c */ /* 0x000fe2000cf25670 */
        /* <DEDUP_REMOVED lines=12> */
[----:B------:R4:W3:Y:S01]  /*0d30*/  SYNCS.EXCH.64 URZ, [UR4+0x100], UR6 ;  /* 0x0001000604ff75b2 */ /* 0x0008e20008000100 */
[----:B------:R4:W1:Y:S01]  /*0d40*/  SYNCS.EXCH.64 URZ, [UR4+0xf8], UR6 ;  /* 0x0000f80604ff75b2 */ /* 0x0008620008000100 */
[----:B------:R4:W1:Y:S02]  /*0d50*/  SYNCS.EXCH.64 URZ, [UR4+0x108], UR6 ;  /* 0x0001080604ff75b2 */ /* 0x0008640008000100 */
[----:B----4-:R-:W-:Y:S01]  /*0d60*/  NOP ;  /* 0x0000000000007918 */ /* 0x010fe20000000000 */
.L_x_14:
[----:B------:R-:W-:Y:S01]  /*0d70*/  VOTEU.ALL UP0, P1 ;  /* 0x0000000000ff7886 */ /* 0x000fe20000800000 */
[----:B--23--:R-:W-:Y:S01]  /*0d80*/  UMOV UR4, 0x20 ;  /* 0x0000002000047882 */ /* 0x00cfe20000000000 */
[----:B------:R-:W2:Y:S01]  /*0d90*/  LDCU UR7, c[0x0][0x36c] ;  /* 0x00006d80ff0777ac */ /* 0x000ea20008000800 */
[----:B------:R-:W-:Y:S01]  /*0da0*/  NOP ;  /* 0x0000000000007918 */ /* 0x000fe20000000000 */
[----:B------:R-:W-:Y:S01]  /*0db0*/  LOP3.LUT R0, R70, 0x1f, RZ, 0xc0, !PT ;  /* 0x0000001f46007812 */ /* 0x000fe200078ec0ff */
[----:B------:R-:W-:Y:S01]  /*0dc0*/  @!UP0 UMOV UR6, 0x400 ;  /* 0x0000040000068882 */ /* 0x000fe20000000000 */
[----:B------:R-:W-:-:S04]  /*0dd0*/  @!UP0 UIADD3 UR4, UPT, UPT, -UR4, 0x100000, URZ ;  /* 0x0010000004048890 */ /* 0x000fc8000fffe1ff */
[----:B------:R-:W-:Y:S02]  /*0de0*/  @!UP0 USHF.L.U32 UR5, UR4, 0xb, URZ ;  /* 0x0000000b04058899 */ /* 0x000fe400080006ff */
[----:B------:R-:W-:Y:S02]  /*0df0*/  @!UP0 USHF.L.U32 UR4, UR4, 0x1, URZ ;  /* 0x0000000104048899 */ /* 0x000fe400080006ff */
[----:B------:R-:W-:Y:S01]  /*0e00*/  @!UP0 ULEA UR6, UR47, UR6, 0x18 ;  /* 0x000000062f068291 */ /* 0x000fe2000f8ec0ff */
[----:B------:R-:W-:Y:S01]  /*0e10*/  VOTEU.ALL UP0, P1 ;  /* 0x0000000000ff7886 */ /* 0x000fe20000800000 */
[----:B------:R-:W-:Y:S02]  /*0e20*/  UISETP.NE.AND UP4, UPT, UR25, URZ, UPT ;  /* 0x000000ff1900728c */ /* 0x000fe4000bf85270 */
[----:B--2---:R-:W-:Y:S01]  /*0e30*/  UISETP.EQ.U32.AND UP5, UPT, UR7, 0x1, UPT ;  /* 0x000000010700788c */ /* 0x004fe2000bfa2070 */
[----:B------:R-:W2:Y:S07]  /*0e40*/  FENCE.VIEW.ASYNC.S ;  /* 0x00000000000073c6 */ /* 0x000eae0000000000 */
[----:B--2---:R2:W3:Y:S01]  /*0e50*/  @!UP0 SYNCS.EXCH.64 URZ, [UR6+0x110], UR4 ;  /* 0x0001100406ff85b2 */ /* 0x0044e20008000100 */
[----:B------:R-:W-:Y:S05]  /*0e60*/  BRA.U !UP5, `(.L_x_15) ;  /* 0x000000010d087547 */ /* 0x000fea000b800000 */
[----:B-1-3--:R-:W-:Y:S01]  /*0e70*/  UCGABAR_ARV ;  /* 0x00000000000079c7 */ /* 0x00afe20008000000 */
[----:B------:R-:W-:Y:S05]  /*0e80*/  BRA `(.L_x_16) ;  /* 0x0000000000047947 */ /* 0x000fea0003800000 */
.L_x_15:
[----:B-1-3--:R-:W-:Y:S01]  /*0e90*/  NOP ;  /* 0x0000000000007918 */ /* 0x00afe20000000000 */
.L_x_16:
[----:B------:R-:W1:Y:S01]  /*0ea0*/  S2UR UR20, SR_CTAID.X ;  /* 0x00000000001479c3 */ /* 0x000e620000002500 */
[----:B------:R-:W-:-:S05]  /*0eb0*/  CS2R.32 R58, SR_CgaSize ;  /* 0x00000000003a7805 */ /* 0x000fca0000008a00 */
[----:B------:R-:W-:-:S05]  /*0ec0*/  IMAD R58, R58, -0xa0, RZ ;  /* 0xffffff603a3a7824 */ /* 0x000fca00078e02ff */
[----:B--2---:R-:W-:-:S14]  /*0ed0*/  R2UR UR5, R58 ;  /* 0x000000003a0572ca */ /* 0x004fdc00000e0000 */
[----:B------:R-:W2:Y:S01]  /*0ee0*/  LDCU UR5, c[0x0][UR5+0x2b0] ;  /* 0x00005600050577ac */ /* 0x000ea20008000800 */
[----:B------:R-:W-:-:S05]  /*0ef0*/  CS2R.32 R58, SR_CgaSize ;  /* 0x00000000003a7805 */ /* 0x000fca0000008a00 */
[----:B------:R-:W-:-:S05]  /*0f00*/  IMAD R58, R58, -0xa0, RZ ;  /* 0xffffff603a3a7824 */ /* 0x000fca00078e02ff */
[----:B------:R-:W-:-:S14]  /*0f10*/  R2UR UR4, R58 ;  /* 0x000000003a0472ca */ /* 0x000fdc00000e0000 */
[----:B------:R-:W3:Y:S01]  /*0f20*/  LDCU UR4, c[0x0][UR4+0x2b4] ;  /* 0x00005680040477ac */ /* 0x000ee20008000800 */
[----:B------:R-:W4:Y:S01]  /*0f30*/  S2UR UR7, SR_CTAID.Y ;  /* 0x00000000000779c3 */ /* 0x000f220000002600 */
[----:B------:R-:W-:-:S05]  /*0f40*/  CS2R.32 R58, SR_CgaSize ;  /* 0x00000000003a7805 */ /* 0x000fca0000008a00 */
[----:B------:R-:W-:-:S05]  /*0f50*/  IMAD R58, R58, -0xa0, RZ ;  /* 0xffffff603a3a7824 */ /* 0x000fca00078e02ff */
[----:B------:R-:W-:-:S14]  /*0f60*/  R2UR UR8, R58 ;  /* 0x000000003a0872ca */ /* 0x000fdc00000e0000 */
[----:B------:R-:W3:Y:S01]  /*0f70*/  LDCU UR8, c[0x0][UR8+0x2a0] ;  /* 0x00005400080877ac */ /* 0x000ee20008000800 */
[----:B------:R-:W3:Y:S01]  /*0f80*/  LDCU UR21, c[0x0][0xb24] ;  /* 0x00016480ff1577ac */ /* 0x000ee20008000800 */
[----:B------:R-:W1:Y:S01]  /*0f90*/  S2UR UR36, SR_CTAID.Z ;  /* 0x00000000002479c3 */ /* 0x000e620000002700 */
[----:B------:R-:W-:-:S05]  /*0fa0*/  CS2R.32 R58, SR_CgaSize ;  /* 0x00000000003a7805 */ /* 0x000fca0000008a00 */
[----:B------:R-:W-:-:S05]  /*0fb0*/  IMAD R58, R58, -0xa0, RZ ;  /* 0xffffff603a3a7824 */ /* 0x000fca00078e02ff */
[----:B------:R-:W-:-:S14]  /*0fc0*/  R2UR UR63, R58 ;  /* 0x000000003a3f72ca */ /* 0x000fdc00000e0000 */
[----:B------:R-:W3:Y:S01]  /*0fd0*/  LDCU UR63, c[0x0][UR63+0x2a4] ;  /* 0x000054803f3f77ac */ /* 0x000ee20008000800 */
[----:B------:R-:W-:Y:S02]  /*0fe0*/  UISETP.GT.U32.AND UP0, UPT, UR48, 0xffff, UPT ;  /* 0x0000ffff3000788c */ /* 0x000fe4000bf04070 */
[----:B------:R-:W-:Y:S01]  /*0ff0*/  USHF.L.U32 UR27, UR47, 0x9, URZ ;  /* 0x000000092f1b7899 */ /* 0x000fe200080006ff */
[----:B-1----:R-:W-:Y:S01]  /*1000*/  I2FP.F32.U32 R3, UR20 ;  /* 0x0000001400037c45 */ /* 0x002fe20008201000 */
[----:B------:R-:W-:Y:S01]  /*1010*/  UMOV UR30, 0x5 ;  /* 0x00000005001e7882 */ /* 0x000fe20000000000 */
[----:B------:R-:W1:Y:S03]  /*1020*/  LDCU UR45, c[0x0][0xb24] ;  /* 0x00016480ff2d77ac */ /* 0x000e660008000800 */
[----:B--2---:R-:W-:Y:S01]  /*1030*/  FMUL R3, R3, UR5 ;  /* 0x0000000503037c20 */ /* 0x004fe20008400000 */
[----:B------:R-:W2:Y:S01]  /*1040*/  LDCU UR29, c[0x0][0xb30] ;  /* 0x00016600ff1d77ac */ /* 0x000ea20008000800 */
[----:B----4-:R-:W-:Y:S01]  /*1050*/  I2FP.F32.U32 R2, UR7 ;  /* 0x0000000700027c45 */ /* 0x010fe20008201000 */
[----:B------:R-:W-:-:S03]  /*1060*/  USHF.L.U32 UR44, UR20, 0x6, URZ ;  /* 0x00000006142c7899 */ /* 0x000fc600080006ff */
[----:B------:R-:W4:Y:S01]  /*1070*/  F2I.U32.TRUNC.NTZ R3, R3 ;  /* 0x0000000300037305 */ /* 0x000f22000020f000 */
[----:B------:R-:W-:Y:S01]  /*1080*/  USEL UR26, UR48, 0xffff, !UP0 ;  /* 0x0000ffff301a7887 */ /* 0x000fe2000c000000 */
[----:B---3--:R-:W-:Y:S01]  /*1090*/  FMUL R2, R2, UR4 ;  /* 0x0000000402027c20 */ /* 0x008fe20008400000 */
[----:B------:R-:W-:Y:S01]  /*10a0*/  UISETP.GE.AND UP2, UPT, UR21, 0x1, UPT ;  /* 0x000000011500788c */ /* 0x000fe2000bf46270 */
[----:B------:R-:W-:-:S04]  /*10b0*/  UMOV UR24, UR7 ;  /* 0x0000000700187c82 */ /* 0x000fc80008000000 */
[----:B------:R-:W3:Y:S01]  /*10c0*/  F2I.U32.TRUNC.NTZ R2, R2 ;  /* 0x0000000200027305 */ /* 0x000ee2000020f000 */
[----:B----4-:R-:W-:Y:S02]  /*10d0*/  R2UR UR4, R3 ;  /* 0x00000000030472ca */ /* 0x010fe400000e0000 */
[----:B------:R-:W-:Y:S02]  /*10e0*/  PRMT R3, RZ, 0x7610, R3 ;  /* 0x00007610ff037816 */ /* 0x000fe40000000003 */
[----:B---3--:R-:W-:Y:S02]  /*10f0*/  R2UR UR6, R2 ;  /* 0x00000000020672ca */ /* 0x008fe400000e0000 */
[----:B------:R-:W-:-:S07]  /*1100*/  PRMT R2, RZ, 0x7610, R2 ;  /* 0x00007610ff027816 */ /* 0x000fce0000000002 */
[----:B------:R-:W-:-:S04]  /*1110*/  UIADD3 UR5, UPT, UPT, -UR4, URZ, URZ ;  /* 0x000000ff04057290 */ /* 0x000fc8000fffe1ff */
[----:B------:R-:W-:Y:S02]  /*1120*/  UIMAD UR5, UR8, UR5, UR20 ;  /* 0x00000005080572a4 */ /* 0x000fe4000f8e0214 */
[----:B------:R-:W-:-:S04]  /*1130*/  UIADD3 UR4, UPT, UPT, -UR6, URZ, URZ ;  /* 0x000000ff06047290 */ /* 0x000fc8000fffe1ff */
[----:B------:R-:W-:Y:S01]  /*1140*/  IMAD.U32 R58, RZ, RZ, UR5 ;  /* 0x00000005ff3a7e24 */ /* 0x000fe2000f8e00ff */
[----:B------:R-:W-:Y:S01]  /*1150*/  UIMAD UR63, UR63, UR4, UR7 ;  /* 0x000000043f3f72a4 */ /* 0x000fe2000f8e0207 */
[----:B-12---:R-:W-:Y:S11]  /*1160*/  BRA.U UP4, `(.L_x_17) ;  /* 0x0000000104407547 */ /* 0x006ff6000b800000 */
[----:B------:R-:W-:-:S13]  /*1170*/  R2UR UR4, R58 ;  /* 0x000000003a0472ca */ /* 0x000fda00000e0000 */
[----:B------:R-:W-:Y:S02]  /*1180*/  UISETP.GT.U32.AND UP0, UPT, UR4, 0x1, UPT ;  /* 0x000000010400788c */ /* 0x000fe4000bf04070 */
[----:B------:R-:W-:Y:S02]  /*1190*/  ULOP3.LUT UR4, UR4, 0xfffffffe, URZ, 0xc0, !UPT ;  /* 0xfffffffe04047892 */ /* 0x000fe4000f8ec0ff */
[----:B------:R-:W-:Y:S02]  /*11a0*/  UISETP.NE.AND UP1, UPT, UR63, URZ, UP0 ;  /* 0x000000ff3f00728c */ /* 0x000fe40008725270 */
[----:B------:R-:W-:Y:S02]  /*11b0*/  UISETP.NE.AND UP0, UPT, UR63, 0x1, UP0 ;  /* 0x000000013f00788c */ /* 0x000fe40008705270 */
[----:B------:R-:W-:Y:S02]  /*11c0*/  USEL UR7, URZ, 0x1, UP1 ;  /* 0x00000001ff077887 */ /* 0x000fe40008800000 */
[----:B------:R-:W-:-:S02]  /*11d0*/  USEL UR6, URZ, 0x4, UP0 ;  /* 0x00000004ff067887 */ /* 0x000fc40008000000 */
[----:B------:R-:W-:Y:S02]  /*11e0*/  USEL UR5, URZ, 0x2, UP1 ;  /* 0x00000002ff057887 */ /* 0x000fe40008800000 */
[----:B------:R-:W-:Y:S02]  /*11f0*/  ULEA UR4, UR63, UR4, 0x1 ;  /* 0x000000043f047291 */ /* 0x000fe4000f8e08ff */
[----:B------:R-:W-:Y:S02]  /*1200*/  USEL UR8, URZ, 0x8, UP0 ;  /* 0x00000008ff087887 */ /* 0x000fe40008000000 */
[----:B------:R-:W-:-:S03]  /*1210*/  UIADD3 UR5, UPT, UPT, UR5, UR6, UR7 ;  /* 0x0000000605057290 */ /* 0x000fc6000fffe007 */
[----:B------:R-:W-:Y:S01]  /*1220*/  UMOV UR6, 0x3 ;  /* 0x0000000300067882 */ /* 0x000fe20000000000 */
[----:B------:R-:W-:Y:S02]  /*1230*/  UIADD3 UR5, UPT, UPT, UR5, UR8, URZ ;  /* 0x0000000805057290 */ /* 0x000fe4000fffe0ff */
[----:B------:R-:W-:-:S04]  /*1240*/  USHF.L.U32 UR4, UR6, UR4, URZ ;  /* 0x0000000406047299 */ /* 0x000fc800080006ff */
[----:B------:R-:W-:Y:S02]  /*1250*/  MOV R3, UR5 ;  /* 0x0000000500037c02 */ /* 0x000fe40008000f00 */
[----:B------:R-:W-:Y:S02]  /*1260*/  IMAD.U32 R2, RZ, RZ, UR4 ;  /* 0x00000004ff027e24 */ /* 0x000fe4000f8e00ff */
.L_x_17:
[----:B------:R-:W-:Y:S05]  /*1270*/  BRA.U !UP2, `(.L_x_18) ;  /* 0x000000010ad47547 */ /* 0x000fea000b800000 */
[----:B------:R-:W1:Y:S01]  /*1280*/  LDCU.128 UR12, c[0x0][0xb10] ;  /* 0x00016200ff0c77ac */ /* 0x000e620008000c00 */
[----:B------:R-:W2:Y:S01]  /*1290*/  LDCU UR6, c[0x0][0x370] ;  /* 0x00006e00ff0677ac */ /* 0x000ea20008000800 */
[----:B------:R-:W3:Y:S01]  /*12a0*/  LDCU UR5, c[0x0][0x374] ;  /* 0x00006e80ff0577ac */ /* 0x000ee20008000800 */
[----:B------:R-:W4:Y:S01]  /*12b0*/  LDCU UR28, c[0x0][0xb0c] ;  /* 0x00016180ff1c77ac */ /* 0x000f220008000800 */
[----:B------:R-:W4:Y:S01]  /*12c0*/  LDCU UR4, c[0x0][0xb20] ;  /* 0x00016400ff0477ac */ /* 0x000f220008000800 */
[----:B------:R-:W4:Y:S01]  /*12d0*/  LDCU.64 UR8, c[0x0][0xb28] ;  /* 0x00016500ff0877ac */ /* 0x000f220008000a00 */
[----:B-1----:R-:W-:Y:S02]  /*12e0*/  UISETP.NE.AND UP0, UPT, UR14, 0x1, UPT ;  /* 0x000000010e00788c */ /* 0x002fe4000bf05270 */
[----:B---3--:R-:W-:Y:S02]  /*12f0*/  UIMAD.WIDE.U32 UR10, UR5, UR15, URZ ;  /* 0x0000000f050a72a5 */ /* 0x008fe4000f8e00ff */
[----:B--2---:R-:W-:-:S02]  /*1300*/  UIMAD.WIDE.U32 UR18, UR6, UR12, URZ ;  /* 0x0000000c061272a5 */ /* 0x004fc4000f8e00ff */
[----:B----4-:R-:W-:Y:S02]  /*1310*/  UISETP.NE.AND UP1, UPT, UR28, 0x1, UPT ;  /* 0x000000011c00788c */ /* 0x010fe4000bf25270 */
[----:B------:R-:W-:Y:S01]  /*1320*/  UISETP.NE.AND UP2, UPT, UR21, 0x1, UPT ;  /* 0x000000011500788c */ /* 0x000fe2000bf45270 */
[----:B------:R-:W-:Y:S02]  /*1330*/  UMOV UR10, UR11 ;  /* 0x0000000b000a7c82 */ /* 0x000fe40008000000 */
[----:B------:R-:W-:Y:S01]  /*1340*/  UMOV UR18, UR19 ;  /* 0x0000001300127c82 */ /* 0x000fe20008000000 */
[----:B------:R-:W-:Y:S02]  /*1350*/  @UP0 USHF.R.U32.HI UR5, URZ, UR4, UR10 ;  /* 0x00000004ff050299 */ /* 0x000fe4000801160a */
[----:B------:R-:W-:Y:S02]  /*1360*/  UIMAD.WIDE.U32 UR22, UR24, UR15, URZ ;  /* 0x0000000f181672a5 */ /* 0x000fe4000f8e00ff */
[----:B------:R-:W-:-:S02]  /*1370*/  UIMAD.WIDE.U32 UR10, UR5, UR8, URZ ;  /* 0x00000008050a72a5 */ /* 0x000fc4000f8e00ff */
[----:B------:R-:W-:Y:S02]  /*1380*/  @UP1 USHF.R.U32.HI UR6, URZ, UR13, UR18 ;  /* 0x0000000dff061299 */ /* 0x000fe40008011612 */
[----:B------:R-:W-:Y:S02]  /*1390*/  UIMAD.WIDE.U32 UR16, UR20, UR12, URZ ;  /* 0x0000000c141072a5 */ /* 0x000fe4000f8e00ff */
[----:B------:R-:W-:Y:S01]  /*13a0*/  UIMAD.WIDE.U32 UR18, UR6, UR8, URZ ;  /* 0x00000008061272a5 */ /* 0x000fe2000f8e00ff */
[----:B------:R-:W-:Y:S01]  /*13b0*/  UMOV UR22, UR23 ;  /* 0x0000001700167c82 */ /* 0x000fe20008000000 */
[----:B------:R-:W-:Y:S01]  /*13c0*/  UMOV UR10, UR11 ;  /* 0x0000000b000a7c82 */ /* 0x000fe20008000000 */
[----:B------:R-:W-:Y:S02]  /*13d0*/  USHF.R.U32.HI UR22, URZ, UR4, UR22 ;  /* 0x00000004ff167299 */ /* 0x000fe40008011616 */
[----:B------:R-:W-:Y:S02]  /*13e0*/  @UP2 USHF.R.U32.HI UR5, URZ, UR9, UR10 ;  /* 0x00000009ff052299 */ /* 0x000fe4000801160a */
[----:B------:R-:W-:Y:S01]  /*13f0*/  UMOV UR7, UR19 ;  /* 0x0000001300077c82 */ /* 0x000fe20008000000 */
[----:B------:R-:W-:Y:S01]  /*1400*/  UMOV UR16, UR17 ;  /* 0x0000001100107c82 */ /* 0x000fe20008000000 */
[----:B------:R-:W-:-:S02]  /*1410*/  @UP2 USHF.R.U32.HI UR6, URZ, UR9, UR7 ;  /* 0x00000009ff062299 */ /* 0x000fc40008011607 */
[----:B------:R-:W-:Y:S02]  /*1420*/  USHF.R.U32.HI UR13, URZ, UR13, UR16 ;  /* 0x0000000dff0d7299 */ /* 0x000fe40008011610 */
[----:B------:R-:W-:Y:S02]  /*1430*/  USEL UR4, UR24, UR22, !UP0 ;  /* 0x0000001618047287 */ /* 0x000fe4000c000000 */
[----:B------:R-:W-:Y:S02]  /*1440*/  UIMAD UR7, UR5, UR21, URZ ;  /* 0x00000015050772a4 */ /* 0x000fe4000f8e02ff */
[----:B------:R-:W-:Y:S02]  /*1450*/  USEL UR5, UR20, UR13, !UP1 ;  /* 0x0000000d14057287 */ /* 0x000fe4000c800000 */
[----:B------:R-:W-:Y:S02]  /*1460*/  UIMAD UR12, UR6, UR21, URZ ;  /* 0x00000015060c72a4 */ /* 0x000fe4000f8e02ff */
[----:B------:R-:W-:-:S02]  /*1470*/  UISETP.GE.AND UP0, UPT, UR4, UR7, UPT ;  /* 0x000000070400728c */ /* 0x000fc4000bf06270 */
[----:B------:R-:W-:Y:S02]  /*1480*/  UIMAD.WIDE.U32 UR10, UR4, UR8, URZ ;  /* 0x00000008040a72a5 */ /* 0x000fe4000f8e00ff */
[----:B------:R-:W-:Y:S02]  /*1490*/  UISETP.GE.OR UP0, UPT, UR5, UR12, UP0 ;  /* 0x0000000c0500728c */ /* 0x000fe40008706670 */
[----:B------:R-:W-:Y:S02]  /*14a0*/  UIMAD.WIDE.U32 UR12, UR5, UR8, URZ ;  /* 0x00000008050c72a5 */ /* 0x000fe4000f8e00ff */
[----:B------:R-:W-:Y:S01]  /*14b0*/  UIADD3 UR10, UPT, UPT, -UR4, URZ, URZ ;  /* 0x000000ff040a7290 */ /* 0x000fe2000fffe1ff */
[----:B------:R-:W-:Y:S01]  /*14c0*/  UMOV UR8, UR11 ;  /* 0x0000000b00087c82 */ /* 0x000fe20008000000 */
[----:B------:R-:W-:Y:S02]  /*14d0*/  UIADD3 UR11, UPT, UPT, -UR5, URZ, URZ ;  /* 0x000000ff050b7290 */ /* 0x000fe4000fffe1ff */
[----:B------:R-:W-:-:S03]  /*14e0*/  USHF.R.U32.HI UR8, URZ, UR9, UR8 ;  /* 0x00000009ff087299 */ /* 0x000fc60008011608 */
[----:B------:R-:W-:Y:S01]  /*14f0*/  @!UP0 UMOV UR7, UR13 ;  /* 0x0000000d00078c82 */ /* 0x000fe20008000000 */
[----:B------:R-:W-:Y:S02]  /*1500*/  UIMAD UR24, UR14, UR10, UR24 ;  /* 0x0000000a0e1872a4 */ /* 0x000fe4000f8e0218 */
[----:B------:R-:W-:Y:S02]  /*1510*/  USEL UR8, UR4, UR8, !UP2 ;  /* 0x0000000804087287 */ /* 0x000fe4000d000000 */
[----:B------:R-:W-:Y:S02]  /*1520*/  @!UP0 USHF.R.U32.HI UR7, URZ, UR9, UR7 ;  /* 0x00000009ff078299 */ /* 0x000fe40008011607 */
[----:B------:R-:W-:Y:S02]  /*1530*/  UIADD3 UR9, UPT, UPT, -UR8, URZ, URZ ;  /* 0x000000ff08097290 */ /* 0x000fe4000fffe1ff */
[----:B------:R-:W-:Y:S02]  /*1540*/  @!UP0 USEL UR7, UR5, UR7, !UP2 ;  /* 0x0000000705078287 */ /* 0x000fe4000d000000 */
[----:B------:R-:W-:-:S02]  /*1550*/  UIMAD UR9, UR21, UR9, UR4 ;  /* 0x00000009150972a4 */ /* 0x000fc4000f8e0204 */
[----:B------:R-:W-:Y:S02]  /*1560*/  @!UP0 UIADD3 UR8, UPT, UPT, UR8, -UR7, URZ ;  /* 0x8000000708088290 */ /* 0x000fe4000fffe0ff */
[----:B------:R-:W-:Y:S02]  /*1570*/  @!UP0 UIMAD UR6, UR9, UR6, UR7 ;  /* 0x00000006090682a4 */ /* 0x000fe4000f8e0207 */
[----:B------:R-:W-:Y:S02]  /*1580*/  @!UP0 UIMAD UR4, UR8, UR21, UR5 ;  /* 0x00000015080482a4 */ /* 0x000fe4000f8e0205 */
[----:B------:R-:W-:Y:S02]  /*1590*/  UIMAD UR20, UR28, UR11, UR20 ;  /* 0x0000000b1c1472a4 */ /* 0x000fe4000f8e0214 */
[----:B------:R-:W-:Y:S01]  /*15a0*/  UIMAD UR24, UR4, UR14, UR24 ;  /* 0x0000000e041872a4 */ /* 0x000fe2000f8e0218 */
[----:B------:R-:W-:Y:S02]  /*15b0*/  @!UP0 UMOV UR5, UR6 ;  /* 0x0000000600058c82 */ /* 0x000fe40008000000 */
[----:B------:R-:W-:-:S12]  /*15c0*/  UIMAD UR20, UR5, UR28, UR20 ;  /* 0x0000001c051472a4 */ /* 0x000fd8000f8e0214 */
.L_x_18:
[----:B------:R-:W-:Y:S02]  /*15d0*/  UISETP.NE.AND UP1, UPT, UR29, 0x1, UPT ;  /* 0x000000011d00788c */ /* 0x000fe4000bf25270 */
[----:B------:R-:W-:Y:S02]  /*15e0*/  ULOP3.LUT UR21, UR26, 0xffff, URZ, 0xc0, !UPT ;  /* 0x0000ffff1a157892 */ /* 0x000fe4000f8ec0ff */
[----:B------:R-:W-:Y:S02]  /*15f0*/  UISETP.NE.AND UP0, UPT, UR25, 0x2, UPT ;  /* 0x000000021900788c */ /* 0x000fe4000bf05270 */
[----:B------:R-:W-:Y:S02]  /*1600*/  ULOP3.LUT UR22, UR27, 0x400, URZ, 0xc0, !UPT ;  /* 0x000004001b167892 */ /* 0x000fe4000f8ec0ff */
[----:B------:R-:W-:Y:S02]  /*1610*/  ULOP3.LUT UR44, UR44, 0x40, URZ, 0xc0, !UPT ;  /* 0x000000402c2c7892 */ /* 0x000fe4000f8ec0ff */
[----:B------:R-:W-:Y:S01]  /*1620*/  USHF.L.U32 UR21, UR30, UR21, URZ ;  /* 0x000000151e157299 */ /* 0x000fe200080006ff */
[----:B------:R-:W-:Y:S11]  /*1630*/  BRA.U UP1, `(.L_x_19) ;  /* 0x0000000101447547 */ /* 0x000ff6000b800000 */
[----:B------:R-:W1:Y:S01]  /*1640*/  LDCU.128 UR8, c[0x0][0xb10] ;  /* 0x00016200ff0877ac */ /* 0x000e620008000c00 */
[----:B------:R-:W2:Y:S01]  /*1650*/  LDCU UR12, c[0x0][0xb0c] ;  /* 0x00016180ff0c77ac */ /* 0x000ea20008000800 */
[----:B------:R-:W3:Y:S01]  /*1660*/  LDCU UR13, c[0x0][0xb20] ;  /* 0x00016400ff0d77ac */ /* 0x000ee20008000800 */
[----:B-1----:R-:W-:Y:S02]  /*1670*/  UIMAD.WIDE.U32 UR6, UR20, UR8, URZ ;  /* 0x00000008140672a5 */ /* 0x002fe4000f8e00ff */
[----:B------:R-:W-:Y:S02]  /*1680*/  UIMAD.WIDE.U32 UR4, UR24, UR11, URZ ;  /* 0x0000000b180472a5 */ /* 0x000fe4000f8e00ff */
[----:B--2---:R-:W-:Y:S02]  /*1690*/  UISETP.NE.AND UP2, UPT, UR12, 0x1, UPT ;  /* 0x000000010c00788c */ /* 0x004fe4000bf45270 */
[----:B------:R-:W-:Y:S01]  /*16a0*/  UISETP.NE.AND UP1, UPT, UR10, 0x1, UPT ;  /* 0x000000010a00788c */ /* 0x000fe2000bf25270 */
[----:B------:R-:W-:-:S02]  /*16b0*/  UMOV UR6, UR7 ;  /* 0x0000000700067c82 */ /* 0x000fc40008000000 */
[----:B------:R-:W-:Y:S01]  /*16c0*/  UMOV UR4, UR5 ;  /* 0x0000000500047c82 */ /* 0x000fe20008000000 */
[----:B------:R-:W-:Y:S02]  /*16d0*/  USHF.R.U32.HI UR6, URZ, UR9, UR6 ;  /* 0x00000009ff067299 */ /* 0x000fe40008011606 */
[----:B---3--:R-:W-:Y:S02]  /*16e0*/  USHF.R.U32.HI UR4, URZ, UR13, UR4 ;  /* 0x0000000dff047299 */ /* 0x008fe40008011604 */
[----:B------:R-:W-:Y:S02]  /*16f0*/  USEL UR5, UR20, UR6, !UP2 ;  /* 0x0000000614057287 */ /* 0x000fe4000d000000 */
[----:B------:R-:W-:-:S04]  /*1700*/  USEL UR4, UR24, UR4, !UP1 ;  /* 0x0000000418047287 */ /* 0x000fc8000c800000 */
[----:B------:R-:W-:Y:S02]  /*1710*/  UIADD3 UR6, UPT, UPT, UR5, -UR4, URZ ;  /* 0x8000000405067290 */ /* 0x000fe4000fffe0ff */
[----:B------:R-:W-:Y:S02]  /*1720*/  UIADD3 UR4, UPT, UPT, -UR5, UR4, URZ ;  /* 0x0000000405047290 */ /* 0x000fe4000fffe1ff */
[----:B------:R-:W-:Y:S02]  /*1730*/  UIMAD UR24, UR6, UR10, UR24 ;  /* 0x0000000a061872a4 */ /* 0x000fe4000f8e0218 */
[----:B------:R-:W-:-:S12]  /*1740*/  UIMAD UR20, UR4, UR12, UR20 ;  /* 0x0000000c041472a4 */ /* 0x000fd8000f8e0214 */
.L_x_19:
[----:B------:R-:W-:Y:S05]  /*1750*/  BRA.U !UP5, `(.L_x_20) ;  /* 0x000000010d0c7547 */ /* 0x000fea000b800000 */
[----:B------:R-:W-:Y:S01]  /*1760*/  UCGABAR_WAIT ;  /* 0x0000000000007dc7 */ /* 0x000fe20008000000 */
[----:B------:R-:W-:Y:S01]  /*1770*/  CCTL.IVALL ;  /* 0x00000000ff00798f */ /* 0x000fe20002000000 */
[----:B------:R-:W-:Y:S05]  /*1780*/  BRA `(.L_x_21) ;  /* 0x0000000000047947 */ /* 0x000fea0003800000 */
.L_x_20:
[----:B------:R-:W-:Y:S06]  /*1790*/  BAR.SYNC.DEFER_BLOCKING 0x0 ;  /* 0x0000000000007b1d */ /* 0x000fec0000010000 */
.L_x_21:
[----:B------:R-:W-:Y:S05]  /*17a0*/  BRA.U UP0, `(.L_x_22) ;  /* 0x0000001100dc7547 */ /* 0x000fea000b800000 */
[----:B------:R-:W1:Y:S01]  /*17b0*/  LDCU UR6, c[0x0][0x38c] ;  /* 0x00007180ff0677ac */ /* 0x000e620008000800 */
[----:B------:R-:W-:Y:S01]  /*17c0*/  PLOP3.LUT P1, PT, PT, PT, UP3, 0x80, 0x8 ;  /* 0x000000000008781c */ /* 0x000fe20003f2f038 */
[----:B------:R-:W-:Y:S01]  /*17d0*/  IMAD.MOV.U32 R12, RZ, RZ, 0x1 ;  /* 0x00000001ff0c7424 */ /* 0x000fe200078e00ff */
[----:B------:R-:W-:Y:S02]  /*17e0*/  ISETP.NE.AND P2, PT, R0, RZ, P3 ;  /* 0x000000ff0000720c */ /* 0x000fe40001f45270 */
[----:B------:R-:W-:Y:S02]  /*17f0*/  CS2R R10, SRZ ;  /* 0x00000000000a7805 */ /* 0x000fe4000001ff00 */
[----:B------:R-:W-:Y:S01]  /*1800*/  PLOP3.LUT P1, PT, P1, PT, PT, 0x8, 0x80 ;  /* 0x000000000080781c */ /* 0x000fe20000f2e170 */
[----:B------:R-:W-:Y:S01]  /*1810*/  IMAD.MOV.U32 R9, RZ, RZ, RZ ;  /* 0x000000ffff097224 */ /* 0x000fe200078e00ff */
[----:B------:R-:W2:Y:S01]  /*1820*/  LDCU UR38, c[0x0][0x370] ;  /* 0x00006e00ff2677ac */ /* 0x000ea20008000800 */
[----:B------:R-:W-:Y:S01]  /*1830*/  IMAD.MOV.U32 R8, RZ, RZ, 0x1 ;  /* 0x00000001ff087424 */ /* 0x000fe200078e00ff */
[----:B------:R-:W3:Y:S01]  /*1840*/  LDCU.64 UR26, c[0x0][0x348] ;  /* 0x00006900ff1a77ac */ /* 0x000ee20008000a00 */
[----:B------:R-:W-:Y:S01]  /*1850*/  ULEA.HI UR42, UR22, UR44, URZ, 0x1b ;  /* 0x0000002c162a7291 */ /* 0x000fe2000f8fd8ff */
[----:B------:R-:W4:Y:S01]  /*1860*/  LDCU UR37, c[0x0][0x374] ;  /* 0x00006e80ff2577ac */ /* 0x000f220008000800 */
[----:B-1----:R-:W-:-:S02]  /*1870*/  UIADD3 UR5, UPT, UPT, UR6, 0x1f, URZ ;  /* 0x0000001f06057890 */ /* 0x002fc4000fffe0ff */
[----:B------:R-:W-:Y:S02]  /*1880*/  UIADD3 UR48, UPT, UPT, UR6, 0x3e, URZ ;  /* 0x0000003e06307890 */ /* 0x000fe4000fffe0ff */
[----:B------:R-:W-:Y:S01]  /*1890*/  USHF.R.S32.HI UR4, URZ, 0x1f, UR5 ;  /* 0x0000001fff047899 */ /* 0x000fe20008011405 */
[----:B------:R-:W-:-:S03]  /*18a0*/  UMOV UR7, URZ ;  /* 0x000000ff00077c82 */ /* 0x000fc60008000000 */
[----:B------:R-:W-:Y:S02]  /*18b0*/  ULEA.HI UR4, UR4, UR5, URZ, 0x5 ;  /* 0x0000000504047291 */ /* 0x000fe4000f8f28ff */
[----:B------:R-:W-:Y:S02]  /*18c0*/  UIADD3 UR5, UPT, UPT, UR6, -0x1, URZ ;  /* 0xffffffff06057890 */ /* 0x000fe4000fffe0ff */
[----:B------:R-:W-:Y:S02]  /*18d0*/  USHF.R.S32.HI UR40, URZ, 0x5, UR4 ;  /* 0x00000005ff287899 */ /* 0x000fe40008011404 */
[----:B------:R-:W-:Y:S02]  /*18e0*/  UISETP.GE.U32.AND UP1, UPT, UR5, -0x3f, UPT ;  /* 0xffffffc10500788c */ /* 0x000fe4000bf26070 */
[----:B------:R-:W-:-:S04]  /*18f0*/  UISETP.LT.U32.AND UP0, UPT, UR40, 0x4, UPT ;  /* 0x000000042800788c */ /* 0x000fc8000bf01070 */
[----:B------:R-:W-:Y:S02]  /*1900*/  USEL UR39, UR40, 0x4, UP0 ;  /* 0x0000000428277887 */ /* 0x000fe40008000000 */
[----:B------:R-:W-:Y:S02]  /*1910*/  UISETP.NE.AND UP0, UPT, UR25, URZ, UPT ;  /* 0x000000ff1900728c */ /* 0x000fe4000bf05270 */
[----:B------:R-:W-:Y:S02]  /*1920*/  UIADD3 UR4, UPT, UPT, UR39, -0x1, URZ ;  /* 0xffffffff27047890 */ /* 0x000fe4000fffe0ff */
[----:B------:R-:W-:Y:S02]  /*1930*/  @UP1 UIADD3 UR4, UPT, UPT, UR39, URZ, URZ ;  /* 0x000000ff27041290 */ /* 0x000fe4000fffe0ff */
[----:B------:R-:W-:Y:S02]  /*1940*/  USEL UR23, UR46, 0x2, UP0 ;  /* 0x000000022e177887 */ /* 0x000fe40008000000 */
[----:B------:R-:W-:-:S02]  /*1950*/  UIADD3 UR43, UPT, UPT, UR40, -UR39, URZ ;  /* 0x80000027282b7290 */ /* 0x000fc4000fffe0ff */
[----:B------:R-:W-:Y:S02]  /*1960*/  UIADD3 UR25, UPT, UPT, UR4, 0x1, URZ ;  /* 0x0000000104197890 */ /* 0x000fe4000fffe0ff */
[----:B--234-:R-:W-:-:S12]  /*1970*/  UIADD3 UR41, UPT, UPT, -UR4, URZ, URZ ;  /* 0x000000ff04297290 */ /* 0x01cfd8000fffe1ff */
.L_x_42:
[----:B------:R-:W-:Y:S01]  /*1980*/  UISETP.NE.AND UP0, UPT, UR47, URZ, UPT ;  /* 0x000000ff2f00728c */ /* 0x000fe2000bf05270 */
[----:B-1----:R-:W1:Y:S08]  /*1990*/  S2UR UR47, SR_CgaCtaId ;  /* 0x00000000002f79c3 */ /* 0x002e700000008800 */
[----:B------:R-:W-:Y:S05]  /*19a0*/  BRA.U UP0, `(.L_x_23) ;  /* 0x0000000100347547 */ /* 0x000fea000b800000 */
[----:B------:R-:W2:Y:S01]  /*19b0*/  S2R R0, SR_CgaCtaId ;  /* 0x0000000000007919 */ /* 0x000ea20000008800 */
[----:B------:R-:W-:Y:S02]  /*19c0*/  MOV R3, 0x400 ;  /* 0x0000040000037802 */ /* 0x000fe40000000f00 */
[----:B------:R-:W-:Y:S02]  /*19d0*/  SHF.L.U32 R2, R8, 0x1f, RZ ;  /* 0x0000001f08027819 */ /* 0x000fe400000006ff */
[----:B--2---:R-:W-:-:S05]  /*19e0*/  LEA R0, R0, R3, 0x18 ;  /* 0x0000000300007211 */ /* 0x004fca00078ec0ff */
[----:B------:R-:W-:-:S04]  /*19f0*/  IMAD R3, R9, 0x8, R0 ;  /* 0x0000000809037824 */ /* 0x000fc800078e0200 */
[----:B------:R-:W2:Y:S02]  /*1a00*/  SYNCS.PHASECHK.TRANS64.TRYWAIT P0, [R3+URZ+0x100], R2 ;  /* 0x00010002030075a7 */ /* 0x000ea400080011ff */
[----:B--2---:R-:W-:Y:S05]  /*1a10*/  @!P0 BRA `(.L_x_24) ;  /* 0x0000007400c48947 */ /* 0x004fea0003800000 */
.L_x_149:
[----:B------:R-:W-:Y:S01]  /*1a20*/  VIADD R9, R9, 0x1 ;  /* 0x0000000109097836 */ /* 0x000fe20000000000 */
[----:B------:R2:W-:Y:S04]  /*1a30*/  SYNCS.ARRIVE.TRANS64.A1T0 RZ, [R3+URZ+0xf0], RZ ;  /* 0x0000f0ff03ff79a7 */ /* 0x0005e800081000ff */
[----:B------:R-:W-:-:S04]  /*1a40*/  ISETP.NE.AND P0, PT, R9, 0x2, PT ;  /* 0x000000020900780c */ /* 0x000fc80003f05270 */
[----:B------:R-:W-:Y:S02]  /*1a50*/  SEL R9, R9, RZ, P0 ;  /* 0x000000ff09097207 */ /* 0x000fe40000000000 */
[----:B--2---:R-:W-:-:S04]  /*1a60*/  SEL R3, RZ, 0x1, P0 ;  /* 0x00000001ff037807 */ /* 0x004fc80000000000 */
[----:B------:R-:W-:-:S07]  /*1a70*/  LOP3.LUT R8, R8, R3, RZ, 0x3c, !PT ;  /* 0x0000000308087212 */ /* 0x000fce00078e3cff */
.L_x_23:
[----:B------:R-:W-:Y:S01]  /*1a80*/  UMOV UR6, 0x400 ;  /* 0x0000040000067882 */ /* 0x000fe20000000000 */
[----:B------:R-:W-:Y:S01]  /*1a90*/  SHF.L.U32 R0, R12, 0x1f, RZ ;  /* 0x0000001f0c007819 */ /* 0x000fe200000006ff */
[----:B-1----:R-:W-:Y:S02]  /*1aa0*/  ULEA UR6, UR47, UR6, 0x18 ;  /* 0x000000062f067291 */ /* 0x002fe4000f8ec0ff */
[----:B------:R-:W-:Y:S02]  /*1ab0*/  UISETP.GE.U32.AND UP0, UPT, UR48, 0x3f, UPT ;  /* 0x0000003f3000788c */ /* 0x000fe4000bf06070 */
[----:B------:R-:W-:Y:S02]  /*1ac0*/  ULEA UR4, UR7, UR6, 0x3 ;  /* 0x0000000607047291 */ /* 0x000fe4000f8e18ff */
[----:B------:R-:W-:Y:S01]  /*1ad0*/  ULEA UR11, UR24, UR44, 0x7 ;  /* 0x0000002c180b7291 */ /* 0x000fe2000f8e38ff */
[----:B------:R-:W-:-:S06]  /*1ae0*/  UMOV UR13, URZ ;  /* 0x000000ff000d7c82 */ /* 0x000fcc0008000000 */
[----:B------:R1:W2:Y:S01]  /*1af0*/  SYNCS.PHASECHK.TRANS64.TRYWAIT P0, [UR4+0x20], R0 ;  /* 0x00002000ff0075a7 */ /* 0x0002a20008001104 */
[----:B------:R-:W-:-:S04]  /*1b00*/  ULEA.HI UR4, UR20, UR20, URZ, 0x1 ;  /* 0x0000001414047291 */ /* 0x000fc8000f8f08ff */
[----:B------:R-:W-:-:S04]  /*1b10*/  USHF.L.U32 UR4, UR4, 0x6, URZ ;  /* 0x0000000604047899 */ /* 0x000fc800080006ff */
[----:B------:R-:W-:-:S04]  /*1b20*/  ULOP3.LUT UR35, UR4, 0xffffff80, URZ, 0xc0, !UPT ;  /* 0xffffff8004237892 */ /* 0x000fc8000f8ec0ff */
[----:B------:R-:W-:Y:S01]  /*1b30*/  UIADD3 UR35, UPT, UPT, UR42, UR35, URZ ;  /* 0x000000232a237290 */ /* 0x000fe2000fffe0ff */
[----:B------:R-:W-:Y:S11]  /*1b40*/  BRA.U !UP0, `(.L_x_25) ;  /* 0x0000000108c47547 */ /* 0x000ff6000b800000 */
[----:B------:R-:W-:Y:S01]  /*1b50*/  UMOV UR16, UR41 ;  /* 0x0000002900107c82 */ /* 0x000fe20008000000 */
[----:B------:R-:W-:Y:S01]  /*1b60*/  UMOV UR4, UR7 ;  /* 0x0000000700047c82 */ /* 0x000fe20008000000 */
[----:B------:R-:W-:-:S05]  /*1b70*/  UMOV UR34, URZ ;  /* 0x000000ff00227c82 */ /* 0x000fca0008000000 */
.L_x_31:
[----:B------:R-:W-:Y:S01]  /*1b80*/  ULEA UR33, UR4, UR6, 0x3 ;  /* 0x0000000604217291 */ /* 0x000fe2000f8e18ff */
[----:B------:R-:W-:Y:S01]  /*1b90*/  @P3 MOV R2, 0x8000 ;  /* 0x0000800000023802 */ /* 0x000fe20000000f00 */
[----:B--234-:R-:W-:Y:S10]  /*1ba0*/  @P0 BRA `(.L_x_26) ;  /* 0x00000000000c0947 */ /* 0x01cff40003800000 */
[----:B------:R-:W-:-:S04]  /*1bb0*/  SHF.L.U32 R3, R12, 0x1f, RZ ;  /* 0x0000001f0c037819 */ /* 0x000fc800000006ff */
[----:B------:R-:W2:Y:S02]  /*1bc0*/  SYNCS.PHASECHK.TRANS64.TRYWAIT P0, [UR33+0x20], R3 ;  /* 0x00002003ff0075a7 */ /* 0x000ea40008001121 */
[----:B--2---:R-:W-:Y:S05]  /*1bd0*/  @!P0 BRA `(.L_x_27) ;  /* 0x0000007400688947 */ /* 0x004fea0003800000 */
.L_x_26:
[----:B------:R2:W-:Y:S01]  /*1be0*/  @P3 SYNCS.ARRIVE.TRANS64 RZ, [UR33], R2 ;  /* 0x00000002ffff39a7 */ /* 0x0005e20008000021 */
[----:B------:R-:W-:Y:S02]  /*1bf0*/  ULOP3.LUT UR5, UR23, 0x2, URZ, 0xfc, !UPT ;  /* 0x0000000217057892 */ /* 0x000fe4000f8efcff */
[----:B------:R-:W-:Y:S02]  /*1c00*/  UIADD3 UR16, UPT, UPT, UR16, 0x1, URZ ;  /* 0x0000000110107890 */ /* 0x000fe4000fffe0ff */
[----:B------:R-:W-:Y:S02]  /*1c10*/  UISETP.NE.AND UP0, UPT, UR5, 0x2, UPT ;  /* 0x000000020500788c */ /* 0x000fe4000bf05270 */
[----:B------:R-:W-:-:S07]  /*1c20*/  UISETP.NE.AND UP2, UPT, UR16, 0x1, UPT ;  /* 0x000000011000788c */ /* 0x000fce000bf45270 */
[----:B------:R-:W-:Y:S05]  /*1c30*/  BRA.U UP0, `(.L_x_28) ;  /* 0x0000000100047547 */ /* 0x000fea000b800000 */
[----:B------:R-:W-:Y:S05]  /*1c40*/  BPT.TRAP 0x1 ;  /* 0x000000040000795c */ /* 0x000fea0000300000 */
.L_x_28:
[----:B------:R-:W-:Y:S04]  /*1c50*/  BSSY.RECONVERGENT B0, `(.L_x_29) ;  /* 0x0000003000007945 */ /* 0x000fe80003800200 */
[----:B------:R-:W-:Y:S05]  /*1c60*/  @!P2 BRA `(.L_x_30) ;  /* 0x000000000004a947 */ /* 0x000fea0003800000 */
[----:B------:R-:W-:Y:S05]  /*1c70*/  BPT.TRAP 0x1 ;  /* 0x000000040000795c */ /* 0x000fea0000300000 */
.L_x_30:
[----:B------:R-:W-:Y:S05]  /*1c80*/  BSYNC.RECONVERGENT B0 ;  /* 0x0000000000007941 */ /* 0x000fea0003800200 */
.L_x_29:
[----:B------:R-:W-:Y:S02]  /*1c90*/  UIADD3 UR5, UPT, UPT, UR4, 0x1, URZ ;  /* 0x0000000104057890 */ /* 0x000fe4000fffe0ff */
[----:B------:R-:W-:Y:S02]  /*1ca0*/  UIADD3 UR14, UP1, UPT, UR26, 0x80, URZ ;  /* 0x000000801a0e7890 */ /* 0x000fe4000ff3e0ff */
[----:B------:R-:W-:Y:S02]  /*1cb0*/  UISETP.NE.AND UP0, UPT, UR5, 0x4, UPT ;  /* 0x000000040500788c */ /* 0x000fe4000bf05270 */
[----:B------:R-:W-:Y:S02]  /*1cc0*/  ULOP3.LUT UR33, UR33, 0xfefffff8, URZ, 0xc0, !UPT ;  /* 0xfefffff821217892 */ /* 0x000fe4000f8ec0ff */
[----:B------:R-:W-:Y:S02]  /*1cd0*/  USEL UR8, URZ, 0x1, UP0 ;  /* 0x00000001ff087887 */ /* 0x000fe40008000000 */
[----:B------:R-:W-:-:S02]  /*1ce0*/  USEL UR7, UR5, URZ, UP0 ;  /* 0x000000ff05077287 */ /* 0x000fc40008000000 */
[----:B------:R-:W-:Y:S02]  /*1cf0*/  UIADD3.X UR15, UPT, UPT, URZ, UR27, URZ, UP1, !UPT ;  /* 0x0000001bff0f7290 */ /* 0x000fe40008ffe4ff */
[----:B------:R-:W-:Y:S01]  /*1d00*/  ULEA UR5, UR7, UR6, 0x3 ;  /* 0x0000000607057291 */ /* 0x000fe2000f8e18ff */
[----:B------:R-:W-:Y:S01]  /*1d10*/  LOP3.LUT R12, R12, UR8, RZ, 0x3c, !PT ;  /* 0x000000080c0c7c12 */ /* 0x000fe2000f8e3cff */
[----:B------:R-:W-:Y:S02]  /*1d20*/  USHF.L.U32 UR8, UR4, 0xd, URZ ;  /* 0x0000000d04087899 */ /* 0x000fe400080006ff */
[----:B------:R-:W-:Y:S01]  /*1d30*/  UIADD3 UR4, UP0, UPT, UR26, 0x180, URZ ;  /* 0x000001801a047890 */ /* 0x000fe2000ff1e0ff */
[----:B-1----:R-:W-:Y:S01]  /*1d40*/  SHF.L.U32 R0, R12, 0x1f, RZ ;  /* 0x0000001f0c007819 */ /* 0x002fe200000006ff */
[----:B------:R-:W-:Y:S02]  /*1d50*/  ULEA UR32, UR22, UR8, 0x2 ;  /* 0x0000000816207291 */ /* 0x000fe4000f8e10ff */
[----:B------:R-:W-:Y:S01]  /*1d60*/  UPRMT UR13, URZ, 0x5410, UR21 ;  /* 0x00005410ff0d7896 */ /* 0x000fe20008000015 */
[----:B------:R3:W4:Y:S01]  /*1d70*/  SYNCS.PHASECHK.TRANS64.TRYWAIT P0, [UR5+0x20], R0 ;  /* 0x00002000ff0075a7 */ /* 0x0007220008001105 */
[----:B------:R-:W-:-:S02]  /*1d80*/  UIADD3 UR32, UPT, UPT, UR6, 0x8400, UR32 ;  /* 0x0000840006207890 */ /* 0x000fc4000fffe020 */
[----:B------:R-:W-:Y:S02]  /*1d90*/  UIADD3 UR8, UPT, UPT, UR6, 0x10400, UR8 ;  /* 0x0001040006087890 */ /* 0x000fe4000fffe008 */
[----:B------:R-:W-:Y:S01]  /*1da0*/  UIADD3.X UR5, UPT, UPT, URZ, UR27, URZ, UP0, !UPT ;  /* 0x0000001bff057290 */ /* 0x000fe200087fe4ff */
[----:B------:R-:W-:Y:S01]  /*1db0*/  UMOV UR18, 0x0 ;  /* 0x0000000000127882 */ /* 0x000fe20000000000 */
[----:B------:R-:W-:Y:S01]  /*1dc0*/  UMOV UR19, 0x10000000 ;  /* 0x1000000000137882 */ /* 0x000fe20000000000 */
[----:B------:R-:W-:Y:S01]  /*1dd0*/  UMOV UR10, UR34 ;  /* 0x00000022000a7c82 */ /* 0x000fe20008000000 */
[----:B------:R-:W-:Y:S01]  /*1de0*/  UMOV UR12, UR36 ;  /* 0x00000024000c7c82 */ /* 0x000fe20008000000 */
[----:B------:R-:W-:Y:S01]  /*1df0*/  UMOV UR9, UR33 ;  /* 0x0000002100097c82 */ /* 0x000fe20008000000 */
[----:B------:R1:W-:Y:S03]  /*1e00*/  UTMALDG.3D.MULTICAST.2CTA [UR32], [UR14], UR13, desc[UR18] ;  /* 0x000012200e0073b4 */ /* 0x0003e6000821180d */
[----:B------:R2:W-:Y:S01]  /*1e10*/  UTMALDG.3D.2CTA [UR8], [UR4], desc[UR18] ;  /* 0x00001208040075b4 */ /* 0x0005e20008211000 */
[----:B-1----:R-:W-:Y:S01]  /*1e20*/  UIADD3 UR34, UPT, UPT, UR34, 0x20, URZ ;  /* 0x0000002022227890 */ /* 0x002fe2000fffe0ff */
[----:B------:R-:W-:Y:S01]  /*1e30*/  UMOV UR13, UR25 ;  /* 0x00000019000d7c82 */ /* 0x000fe20008000000 */
[----:B--2---:R-:W-:Y:S01]  /*1e40*/  UMOV UR4, UR7 ;  /* 0x0000000700047c82 */ /* 0x004fe20008000000 */
[----:B------:R-:W-:Y:S09]  /*1e50*/  BRA.U UP2, `(.L_x_31) ;  /* 0xfffffffd02487547 */ /* 0x000ff2000b83ffff */
.L_x_25:
[----:B------:R-:W-:Y:S01]  /*1e60*/  ULEA UR4, UR7, UR6, 0x3 ;  /* 0x0000000607047291 */ /* 0x000fe2000f8e18ff */
[----:B-1-3--:R-:W-:Y:S01]  /*1e70*/  SHF.L.U32 R0, R12, 0x1f, RZ ;  /* 0x0000001f0c007819 */ /* 0x00afe200000006ff */
[----:B------:R-:W-:Y:S01]  /*1e80*/  @!P1 SYNCS.ARRIVE.TRANS64.A1T0 RZ, [UR6+0x88], RZ ;  /* 0x000088ffffff99a7 */ /* 0x000fe20008100006 */
[----:B------:R-:W-:-:S06]  /*1e90*/  UISETP.GT.AND UP0, UPT, UR40, UR39, UPT ;  /* 0x000000272800728c */ /* 0x000fcc000bf04270 */
[----:B--2-4-:R1:W2:Y:S03]  /*1ea0*/  SYNCS.PHASECHK.TRANS64.TRYWAIT P0, [UR4+0x20], R0 ;  /* 0x00002000ff0075a7 */ /* 0x0142a60008001104 */
[----:B------:R-:W-:Y:S05]  /*1eb0*/  BRA.U !UP0, `(.L_x_32) ;  /* 0x0000000108c47547 */ /* 0x000fea000b800000 */
[----:B------:R-:W-:Y:S01]  /*1ec0*/  UIADD3 UR24, UPT, UPT, UR43, UR13, URZ ;  /* 0x0000000d2b187290 */ /* 0x000fe2000fffe0ff */
[----:B------:R-:W-:-:S11]  /*1ed0*/  UMOV UR4, UR7 ;  /* 0x0000000700047c82 */ /* 0x000fd60008000000 */
.L_x_38:
[----:B------:R-:W-:Y:S01]  /*1ee0*/  ULEA UR17, UR4, UR6, 0x3 ;  /* 0x0000000604117291 */ /* 0x000fe2000f8e18ff */
[----:B--2---:R-:W-:Y:S01]  /*1ef0*/  @P3 MOV R2, 0x8000 ;  /* 0x0000800000023802 */ /* 0x004fe20000000f00 */
[----:B--2-4-:R-:W-:Y:S10]  /*1f00*/  @P0 BRA `(.L_x_33) ;  /* 0x00000000000c0947 */ /* 0x014ff40003800000 */
[----:B------:R-:W-:-:S04]  /*1f10*/  SHF.L.U32 R3, R12, 0x1f, RZ ;  /* 0x0000001f0c037819 */ /* 0x000fc800000006ff */
[----:B------:R-:W2:Y:S02]  /*1f20*/  SYNCS.PHASECHK.TRANS64.TRYWAIT P0, [UR17+0x20], R3 ;  /* 0x00002003ff0075a7 */ /* 0x000ea40008001111 */
[----:B--2---:R-:W-:Y:S05]  /*1f30*/  @!P0 BRA `(.L_x_34) ;  /* 0x0000007000a88947 */ /* 0x004fea0003800000 */
.L_x_33:
[----:B------:R2:W-:Y:S01]  /*1f40*/  @P3 SYNCS.ARRIVE.TRANS64 RZ, [UR17], R2 ;  /* 0x00000002ffff39a7 */ /* 0x0005e20008000011 */
[----:B------:R-:W-:-:S04]  /*1f50*/  ULOP3.LUT UR5, UR23, 0x2, URZ, 0xfc, !UPT ;  /* 0x0000000217057892 */ /* 0x000fc8000f8efcff */
[----:B------:R-:W-:-:S09]  /*1f60*/  UISETP.NE.AND UP0, UPT, UR5, 0x2, UPT ;  /* 0x000000020500788c */ /* 0x000fd2000bf05270 */
[----:B------:R-:W-:Y:S05]  /*1f70*/  BRA.U UP0, `(.L_x_35) ;  /* 0x0000000100047547 */ /* 0x000fea000b800000 */
[----:B------:R-:W-:Y:S05]  /*1f80*/  BPT.TRAP 0x1 ;  /* 0x000000040000795c */ /* 0x000fea0000300000 */
.L_x_35:
[----:B------:R-:W-:Y:S04]  /*1f90*/  BSSY.RECONVERGENT B0, `(.L_x_36) ;  /* 0x0000003000007945 */ /* 0x000fe80003800200 */
[----:B------:R-:W-:Y:S05]  /*1fa0*/  @!P2 BRA `(.L_x_37) ;  /* 0x000000000004a947 */ /* 0x000fea0003800000 */
[----:B------:R-:W-:Y:S05]  /*1fb0*/  BPT.TRAP 0x1 ;  /* 0x000000040000795c */ /* 0x000fea0000300000 */
.L_x_37:
[----:B------:R-:W-:Y:S05]  /*1fc0*/  BSYNC.RECONVERGENT B0 ;  /* 0x0000000000007941 */ /* 0x000fea0003800200 */
.L_x_36:
[----:B------:R-:W-:Y:S02]  /*1fd0*/  UIADD3 UR5, UPT, UPT, UR4, 0x1, URZ ;  /* 0x0000000104057890 */ /* 0x000fe4000fffe0ff */
[----:B------:R-:W-:Y:S02]  /*1fe0*/  USHF.L.U32 UR18, UR13, 0x5, URZ ;  /* 0x000000050d127899 */ /* 0x000fe400080006ff */
[----:B------:R-:W-:Y:S02]  /*1ff0*/  UISETP.NE.AND UP0, UPT, UR5, 0x4, UPT ;  /* 0x000000040500788c */ /* 0x000fe4000bf05270 */
[----:B------:R-:W-:Y:S02]  /*2000*/  ULOP3.LUT UR17, UR17, 0xfefffff8, URZ, 0xc0, !UPT ;  /* 0xfefffff811117892 */ /* 0x000fe4000f8ec0ff */
[----:B------:R-:W-:Y:S02]  /*2010*/  USEL UR8, URZ, 0x1, UP0 ;  /* 0x00000001ff087887 */ /* 0x000fe40008000000 */
[----:B------:R-:W-:-:S02]  /*2020*/  USEL UR7, UR5, URZ, UP0 ;  /* 0x000000ff05077287 */ /* 0x000fc40008000000 */
[----:B------:R-:W-:Y:S02]  /*2030*/  UIADD3 UR14, UP0, UPT, UR26, 0x180, URZ ;  /* 0x000001801a0e7890 */ /* 0x000fe4000ff1e0ff */
        /* <DEDUP_REMOVED lines=9> */
[----:B------:R-:W-:Y:S02]  /*20d0*/  UIADD3.X UR5, UPT, UPT, URZ, UR27, URZ, UP1, !UPT ;  /* 0x0000001bff057290 */ /* 0x000fe40008ffe4ff */
[----:B------:R-:W-:Y:S02]  /*20e0*/  UIADD3 UR8, UPT, UPT, UR6, 0x10400, UR8 ;  /* 0x0001040006087890 */ /* 0x000fe4000fffe008 */
[----:B------:R-:W-:Y:S01]  /*20f0*/  UIADD3.X UR15, UPT, UPT, URZ, UR27, URZ, UP0, !UPT ;  /* 0x0000001bff0f7290 */ /* 0x000fe200087fe4ff */
[----:B------:R-:W-:Y:S01]  /*2100*/  UMOV UR28, 0x0 ;  /* 0x00000000001c7882 */ /* 0x000fe20000000000 */
[----:B------:R-:W-:Y:S01]  /*2110*/  UMOV UR29, 0x10000000 ;  /* 0x10000000001d7882 */ /* 0x000fe20000000000 */
[----:B------:R-:W-:Y:S01]  /*2120*/  UMOV UR19, UR35 ;  /* 0x0000002300137c82 */ /* 0x000fe20008000000 */
[----:B------:R-:W-:Y:S01]  /*2130*/  UMOV UR20, UR36 ;  /* 0x0000002400147c82 */ /* 0x000fe20008000000 */
[----:B------:R-:W-:Y:S01]  /*2140*/  UMOV UR12, UR36 ;  /* 0x00000024000c7c82 */ /* 0x000fe20008000000 */
[----:B------:R1:W-:Y:S01]  /*2150*/  UTMALDG.3D.MULTICAST.2CTA [UR16], [UR4], UR10, desc[UR28] ;  /* 0x00001c10040073b4 */ /* 0x0003e2000821180a */
[----:B------:R-:W-:Y:S01]  /*2160*/  UMOV UR9, UR17 ;  /* 0x0000001100097c82 */ /* 0x000fe20008000000 */
[----:B------:R-:W-:-:S04]  /*2170*/  UIADD3 UR13, UPT, UPT, UR13, 0x1, URZ ;  /* 0x000000010d0d7890 */ /* 0x000fc8000fffe0ff */
[----:B------:R-:W-:Y:S01]  /*2180*/  UISETP.NE.AND UP0, UPT, UR13, UR24, UPT ;  /* 0x000000180d00728c */ /* 0x000fe2000bf05270 */
[----:B-1----:R-:W-:Y:S01]  /*2190*/  UMOV UR10, UR18 ;  /* 0x00000012000a7c82 */ /* 0x002fe20008000000 */
[----:B------:R-:W-:Y:S01]  /*21a0*/  UMOV UR4, UR7 ;  /* 0x0000000700047c82 */ /* 0x000fe20008000000 */
[----:B------:R3:W-:Y:S06]  /*21b0*/  UTMALDG.3D.2CTA [UR8], [UR14], desc[UR28] ;  /* 0x00001c080e0075b4 */ /* 0x0007ec0008211000 */
[----:B---3--:R-:W-:Y:S05]  /*21c0*/  BRA.U UP0, `(.L_x_38) ;  /* 0xfffffffd00447547 */ /* 0x008fea000b83ffff */
.L_x_32:
[C---:B------:R-:W-:Y:S01]  /*21d0*/  LEA R3, R11.reuse, UR6, 0x3 ;  /* 0x000000060b037c11 */ /* 0x040fe2000f8e18ff */
[----:B------:R-:W-:Y:S01]  /*21e0*/  NOP ;  /* 0x0000000000007918 */ /* 0x000fe20000000000 */
[----:B-1----:R-:W-:Y:S02]  /*21f0*/  SHF.L.U32 R0, R10, 0x1f, RZ ;  /* 0x0000001f0a007819 */ /* 0x002fe400000006ff */
[----:B------:R-:W-:Y:S02]  /*2200*/  LEA R5, R11, UR6, 0x4 ;  /* 0x000000060b057c11 */ /* 0x000fe4000f8e20ff */
[----:B--2-4-:R-:W1:Y:S02]  /*2210*/  SYNCS.PHASECHK.TRANS64.TRYWAIT P0, [R3+URZ+0x90], R0 ;  /* 0x00009000030075a7 */ /* 0x014e6400080011ff */
[----:B-1----:R-:W-:Y:S05]  /*2220*/  @!P0 BRA `(.L_x_39) ;  /* 0x0000007000048947 */ /* 0x002fea0003800000 */
.L_x_152:
[----:B------:R-:W2:Y:S01]  /*2230*/  LDS.128 R4, [R5+0x120] ;  /* 0x0001200005047984 */ /* 0x000ea20000000c00 */
[----:B------:R-:W-:Y:S01]  /*2240*/  UISETP.GE.AND UP0, UPT, UR45, 0x1, UPT ;  /* 0x000000012d00788c */ /* 0x000fe2000bf06270 */
[----:B------:R-:W-:Y:S01]  /*2250*/  @!PT LDS RZ, [RZ] ;  /* 0x00000000fffff984 */ /* 0x000fe20000000800 */
[----:B------:R-:W-:Y:S01]  /*2260*/  @!PT LDS RZ, [RZ] ;  /* 0x00000000fffff984 */ /* 0x000fe20000000800 */
[----:B------:R-:W-:Y:S01]  /*2270*/  @!PT LDS RZ, [RZ] ;  /* 0x00000000fffff984 */ /* 0x000fe20000000800 */
[----:B------:R-:W-:Y:S01]  /*2280*/  @!PT LDS RZ, [RZ] ;  /* 0x00000000fffff984 */ /* 0x000fe20000000800 */
[----:B------:R3:W-:Y:S06]  /*2290*/  MEMBAR.ALL.CTA ;  /* 0x0000000000007992 */ /* 0x0007ec0000008000 */
[----:B---3--:R-:W3:Y:S01]  /*22a0*/  FENCE.VIEW.ASYNC.S ;  /* 0x00000000000073c6 */ /* 0x008ee20000000000 */
[----:B--2---:R-:W-:-:S13]  /*22b0*/  LOP3.LUT P0, RZ, R6, 0x1, RZ, 0xc0, !PT ;  /* 0x0000000106ff7812 */ /* 0x004fda000780c0ff */
[----:B---3--:R-:W-:Y:S01]  /*22c0*/  VOTEU.ANY UP1, P0 ;  /* 0x0000000000ff7886 */ /* 0x008fe20000020100 */
[----:B------:R-:W-:-:S13]  /*22d0*/  PLOP3.LUT P0, PT, PT, PT, UP1, 0x80, 0x8 ;  /* 0x000000000008781c */ /* 0x000fda0003f0f018 */
[----:B-1----:R-:W-:Y:S02]  /*22e0*/  @P0 LOP3.LUT R0, R5, 0xffff, RZ, 0xc0, !PT ;  /* 0x0000ffff05000812 */ /* 0x002fe400078ec0ff */
[----:B------:R-:W-:Y:S02]  /*22f0*/  @P0 MOV R2, R4 ;  /* 0x0000000400020202 */ /* 0x000fe40000000f00 */
[----:B------:R-:W-:Y:S01]  /*2300*/  @P0 R2UR UR5, R0 ;  /* 0x00000000000502ca */ /* 0x000fe200000e0000 */
[----:B------:R-:W-:Y:S01]  /*2310*/  VIADD R0, R3, 0xa0 ;  /* 0x000000a003007836 */ /* 0x000fe20000000000 */
[----:B------:R-:W-:Y:S02]  /*2320*/  @P0 SHF.R.U32.HI R4, RZ, 0x10, R5 ;  /* 0x00000010ff040819 */ /* 0x000fe40000011605 */
[----:B------:R-:W-:Y:S02]  /*2330*/  @P0 R2UR UR8, R2 ;  /* 0x00000000020802ca */ /* 0x000fe400000e0000 */
[----:B------:R-:W-:-:S02]  /*2340*/  PRMT R0, RZ, 0x654, R0 ;  /* 0x00000654ff007816 */ /* 0x000fc40000000000 */
[----:B------:R-:W-:Y:S02]  /*2350*/  @P0 R2UR UR4, R4 ;  /* 0x00000000040402ca */ /* 0x000fe400000e0000 */
[----:B------:R1:W-:Y:S03]  /*2360*/  SYNCS.ARRIVE.TRANS64.RED.A1T0 RZ, [R0+URZ], RZ ;  /* 0x000000ff00ff79a7 */ /* 0x0003e600081004ff */
[----:B------:R-:W-:-:S04]  /*2370*/  @UP1 UMOV UR30, UR5 ;  /* 0x00000005001e1c82 */ /* 0x000fc80008000000 */
[----:B------:R-:W-:-:S04]  /*2380*/  @UP1 UMOV UR31, UR8 ;  /* 0x00000008001f1c82 */ /* 0x000fc80008000000 */
[----:B------:R-:W-:Y:S01]  /*2390*/  @UP1 UMOV UR36, UR4 ;  /* 0x0000000400241c82 */ /* 0x000fe20008000000 */
[----:B------:R-:W-:Y:S05]  /*23a0*/  BRA.U !UP0, `(.L_x_40) ;  /* 0x0000000108d47547 */ /* 0x000fea000b800000 */
[----:B------:R-:W2:Y:S01]  /*23b0*/  LDCU.128 UR12, c[0x0][0xb10] ;  /* 0x00016200ff0c77ac */ /* 0x000ea20008000c00 */
[----:B------:R-:W3:Y:S01]  /*23c0*/  LDCU UR24, c[0x0][0xb20] ;  /* 0x00016400ff1877ac */ /* 0x000ee20008000800 */
[----:B------:R-:W4:Y:S01]  /*23d0*/  LDCU UR20, c[0x0][0xb0c] ;  /* 0x00016180ff1477ac */ /* 0x000f220008000800 */
[----:B------:R-:W1:Y:S01]  /*23e0*/  LDCU.64 UR10, c[0x0][0xb28] ;  /* 0x00016500ff0a77ac */ /* 0x000e620008000a00 */
[----:B------:R-:W-:Y:S02]  /*23f0*/  UISETP.NE.AND UP3, UPT, UR45, 0x1, UPT ;  /* 0x000000012d00788c */ /* 0x000fe4000bf65270 */
[----:B--2---:R-:W-:Y:S02]  /*2400*/  UIMAD.WIDE.U32 UR8, UR37, UR15, URZ ;  /* 0x0000000f250872a5 */ /* 0x004fe4000f8e00ff */
[----:B------:R-:W-:Y:S02]  /*2410*/  UIMAD.WIDE.U32 UR4, UR38, UR12, URZ ;  /* 0x0000000c260472a5 */ /* 0x000fe4000f8e00ff */
[----:B------:R-:W-:-:S02]  /*2420*/  UISETP.NE.AND UP0, UPT, UR14, 0x1, UPT ;  /* 0x000000010e00788c */ /* 0x000fc4000bf05270 */
[----:B------:R-:W-:Y:S01]  /*2430*/  UIMAD.WIDE.U32 UR28, UR30, UR15, URZ ;  /* 0x0000000f1e1c72a5 */ /* 0x000fe2000f8e00ff */
[----:B------:R-:W-:Y:S02]  /*2440*/  UMOV UR8, UR9 ;  /* 0x0000000900087c82 */ /* 0x000fe40008000000 */
[----:B------:R-:W-:Y:S01]  /*2450*/  UMOV UR4, UR5 ;  /* 0x0000000500047c82 */ /* 0x000fe20008000000 */
[----:B---3--:R-:W-:Y:S02]  /*2460*/  USHF.R.U32.HI UR8, URZ, UR24, UR8 ;  /* 0x00000018ff087299 */ /* 0x008fe40008011608 */
[----:B----4-:R-:W-:Y:S02]  /*2470*/  UISETP.NE.AND UP2, UPT, UR20, 0x1, UPT ;  /* 0x000000011400788c */ /* 0x010fe4000bf45270 */
[----:B------:R-:W-:Y:S02]  /*2480*/  USHF.R.U32.HI UR4, URZ, UR13, UR4 ;  /* 0x0000000dff047299 */ /* 0x000fe40008011604 */
[----:B------:R-:W-:-:S02]  /*2490*/  USEL UR5, UR37, UR8, !UP0 ;  /* 0x0000000825057287 */ /* 0x000fc4000c000000 */
[----:B------:R-:W-:Y:S02]  /*24a0*/  USEL UR8, UR38, UR4, !UP2 ;  /* 0x0000000426087287 */ /* 0x000fe4000d000000 */
[----:B-1----:R-:W-:Y:S01]  /*24b0*/  UIMAD.WIDE.U32 UR16, UR5, UR10, URZ ;  /* 0x0000000a051072a5 */ /* 0x002fe2000f8e00ff */
[----:B------:R-:W-:Y:S01]  /*24c0*/  UMOV UR4, UR29 ;  /* 0x0000001d00047c82 */ /* 0x000fe20008000000 */
[----:B------:R-:W-:Y:S02]  /*24d0*/  UIMAD.WIDE.U32 UR18, UR31, UR12, URZ ;  /* 0x0000000c1f1272a5 */ /* 0x000fe4000f8e00ff */
[----:B------:R-:W-:-:S03]  /*24e0*/  UIMAD.WIDE.U32 UR28, UR8, UR10, URZ ;  /* 0x0000000a081c72a5 */ /* 0x000fc6000f8e00ff */
[----:B------:R-:W-:Y:S01]  /*24f0*/  UMOV UR16, UR17 ;  /* 0x0000001100107c82 */ /* 0x000fe20008000000 */
[----:B------:R-:W-:Y:S02]  /*2500*/  USHF.R.U32.HI UR4, URZ, UR24, UR4 ;  /* 0x00000018ff047299 */ /* 0x000fe40008011604 */
[----:B------:R-:W-:Y:S01]  /*2510*/  @UP3 USHF.R.U32.HI UR5, URZ, UR11, UR16 ;  /* 0x0000000bff053299 */ /* 0x000fe20008011610 */
[----:B------:R-:W-:Y:S01]  /*2520*/  UMOV UR18, UR19 ;  /* 0x0000001300127c82 */ /* 0x000fe20008000000 */
[----:B------:R-:W-:Y:S01]  /*2530*/  UMOV UR28, UR29 ;  /* 0x0000001d001c7c82 */ /* 0x000fe20008000000 */
[----:B------:R-:W-:Y:S02]  /*2540*/  USHF.R.U32.HI UR13, URZ, UR13, UR18 ;  /* 0x0000000dff0d7299 */ /* 0x000fe40008011612 */
[----:B------:R-:W-:Y:S02]  /*2550*/  USEL UR4, UR30, UR4, !UP0 ;  /* 0x000000041e047287 */ /* 0x000fe4000c000000 */
[----:B------:R-:W-:-:S02]  /*2560*/  @UP3 USHF.R.U32.HI UR8, URZ, UR11, UR28 ;  /* 0x0000000bff083299 */ /* 0x000fc4000801161c */
[----:B------:R-:W-:Y:S02]  /*2570*/  UIMAD UR9, UR45, UR5, URZ ;  /* 0x000000052d0972a4 */ /* 0x000fe4000f8e02ff */
[----:B------:R-:W-:Y:S02]  /*2580*/  USEL UR5, UR31, UR13, !UP2 ;  /* 0x0000000d1f057287 */ /* 0x000fe4000d000000 */
[----:B------:R-:W-:Y:S02]  /*2590*/  UIMAD UR12, UR45, UR8, URZ ;  /* 0x000000082d0c72a4 */ /* 0x000fe4000f8e02ff */
[----:B------:R-:W-:Y:S02]  /*25a0*/  UISETP.GE.AND UP0, UPT, UR4, UR9, UPT ;  /* 0x000000090400728c */ /* 0x000fe4000bf06270 */
[----:B------:R-:W-:Y:S02]  /*25b0*/  UIMAD.WIDE.U32 UR16, UR4, UR10, URZ ;  /* 0x0000000a041072a5 */ /* 0x000fe4000f8e00ff */
[----:B------:R-:W-:-:S02]  /*25c0*/  UISETP.GE.OR UP0, UPT, UR5, UR12, UP0 ;  /* 0x0000000c0500728c */ /* 0x000fc40008706670 */
        /* <DEDUP_REMOVED lines=19> */
.L_x_40:
[----:B------:R-:W2:Y:S02]  /*2700*/  LDCU UR4, c[0x0][0xb30] ;  /* 0x00016600ff0477ac */ /* 0x000ea40008000800 */
[----:B--2---:R-:W-:-:S09]  /*2710*/  UISETP.NE.AND UP0, UPT, UR4, 0x1, UPT ;  /* 0x000000010400788c */ /* 0x004fd2000bf05270 */
[----:B------:R-:W-:Y:S05]  /*2720*/  BRA.U UP0, `(.L_x_41) ;  /* 0x0000000100447547 */ /* 0x000fea000b800000 */
[----:B------:R-:W2:Y:S01]  /*2730*/  LDCU.128 UR12, c[0x0][0xb10] ;  /* 0x00016200ff0c77ac */ /* 0x000ea20008000c00 */
[----:B------:R-:W3:Y:S01]  /*2740*/  LDCU UR10, c[0x0][0xb0c] ;  /* 0x00016180ff0a77ac */ /* 0x000ee20008000800 */
[----:B------:R-:W4:Y:S01]  /*2750*/  LDCU UR11, c[0x0][0xb20] ;  /* 0x00016400ff0b77ac */ /* 0x000f220008000800 */
[----:B--2---:R-:W-:Y:S02]  /*2760*/  UIMAD.WIDE.U32 UR8, UR31, UR12, URZ ;  /* 0x0000000c1f0872a5 */ /* 0x004fe4000f8e00ff */
[----:B------:R-:W-:Y:S02]  /*2770*/  UIMAD.WIDE.U32 UR4, UR30, UR15, URZ ;  /* 0x0000000f1e0472a5 */ /* 0x000fe4000f8e00ff */
[----:B---3--:R-:W-:Y:S02]  /*2780*/  UISETP.NE.AND UP2, UPT, UR10, 0x1, UPT ;  /* 0x000000010a00788c */ /* 0x008fe4000bf45270 */
[----:B------:R-:W-:Y:S01]  /*2790*/  UISETP.NE.AND UP0, UPT, UR14, 0x1, UPT ;  /* 0x000000010e00788c */ /* 0x000fe2000bf05270 */
[----:B------:R-:W-:-:S02]  /*27a0*/  UMOV UR8, UR9 ;  /* 0x0000000900087c82 */ /* 0x000fc40008000000 */
[----:B------:R-:W-:Y:S01]  /*27b0*/  UMOV UR4, UR5 ;  /* 0x0000000500047c82 */ /* 0x000fe20008000000 */
[----:B------:R-:W-:Y:S02]  /*27c0*/  USHF.R.U32.HI UR13, URZ, UR13, UR8 ;  /* 0x0000000dff0d7299 */ /* 0x000fe40008011608 */
[----:B----4-:R-:W-:Y:S02]  /*27d0*/  USHF.R.U32.HI UR4, URZ, UR11, UR4 ;  /* 0x0000000bff047299 */ /* 0x010fe40008011604 */
[----:B------:R-:W-:Y:S02]  /*27e0*/  USEL UR5, UR31, UR13, !UP2 ;  /* 0x0000000d1f057287 */ /* 0x000fe4000d000000 */
[----:B------:R-:W-:-:S04]  /*27f0*/  USEL UR4, UR30, UR4, !UP0 ;  /* 0x000000041e047287 */ /* 0x000fc8000c000000 */
[----:B------:R-:W-:Y:S02]  /*2800*/  UIADD3 UR8, UPT, UPT, UR5, -UR4, URZ ;  /* 0x8000000405087290 */ /* 0x000fe4000fffe0ff */
[----:B------:R-:W-:Y:S02]  /*2810*/  UIADD3 UR4, UPT, UPT, -UR5, UR4, URZ ;  /* 0x0000000405047290 */ /* 0x000fe4000fffe1ff */
[----:B------:R-:W-:Y:S02]  /*2820*/  UIMAD UR30, UR8, UR14, UR30 ;  /* 0x0000000e081e72a4 */ /* 0x000fe4000f8e021e */
[----:B------:R-:W-:-:S12]  /*2830*/  UIMAD UR31, UR4, UR10, UR31 ;  /* 0x0000000a041f72a4 */ /* 0x000fd8000f8e021f */
.L_x_41:
[----:B------:R-:W-:Y:S01]  /*2840*/  VIADD R11, R11, 0x1 ;  /* 0x000000010b0b7836 */ /* 0x000fe20000000000 */
[----:B------:R-:W-:Y:S01]  /*2850*/  R2UR UR4, R58 ;  /* 0x000000003a0472ca */ /* 0x000fe200000e0000 */
[----:B------:R-:W-:Y:S01]  /*2860*/  UIADD3 UR24, UPT, UPT, UR30, UR63, URZ ;  /* 0x0000003f1e187290 */ /* 0x000fe2000fffe0ff */
[----:B------:R-:W-:Y:S02]  /*2870*/  PLOP3.LUT P1, PT, PT, PT, PT, 0x80, 0x8 ;  /* 0x000000000008781c */ /* 0x000fe40003f2f070 */
[----:B------:R-:W-:-:S04]  /*2880*/  ISETP.NE.AND P0, PT, R11, 0x2, PT ;  /* 0x000000020b00780c */ /* 0x000fc80003f05270 */
[----:B------:R-:W-:Y:S02]  /*2890*/  SEL R3, RZ, 0x1, P0 ;  /* 0x00000001ff037807 */ /* 0x000fe40000000000 */
[----:B------:R-:W-:Y:S02]  /*28a0*/  SEL R11, R11, RZ, P0 ;  /* 0x000000ff0b0b7207 */ /* 0x000fe40000000000 */
[----:B------:R-:W-:Y:S01]  /*28b0*/  LOP3.LUT R10, R10, R3, RZ, 0x3c, !PT ;  /* 0x000000030a0a7212 */ /* 0x000fe200078e3cff */
[----:B------:R-:W-:Y:S01]  /*28c0*/  UIADD3 UR20, UPT, UPT, UR31, UR4, URZ ;  /* 0x000000041f147290 */ /* 0x000fe2000fffe0ff */
[----:B------:R-:W-:Y:S11]  /*28d0*/  BRA.U UP1, `(.L_x_42) ;  /* 0xfffffff101287547 */ /* 0x000ff6000b83ffff */
[----:B------:R-:W-:Y:S01]  /*28e0*/  UIADD3 UR8, UPT, UPT, UR6, 0x20, URZ ;  /* 0x0000002006087890 */ /* 0x000fe2000fffe0ff */
[----:B------:R-:W-:-:S03]  /*28f0*/  SHF.L.U32 R3, R12, 0x1f, RZ ;  /* 0x0000001f0c037819 */ /* 0x000fc600000006ff */
[----:B------:R-:W-:-:S09]  /*2900*/  ULEA UR4, UR7, UR8, 0x3 ;  /* 0x0000000807047291 */ /* 0x000fd2000f8e18ff */
[----:B------:R-:W2:Y:S02]  /*2910*/  SYNCS.PHASECHK.TRANS64.TRYWAIT P0, [UR4], R3 ;  /* 0x00000003ff0075a7 */ /* 0x000ea40008001104 */
[----:B--2---:R-:W-:Y:S05]  /*2920*/  @!P0 BRA `(.L_x_43) ;  /* 0x0000006800588947 */ /* 0x004fea0003800000 */
.L_x_154:
[----:B------:R-:W-:-:S04]  /*2930*/  UIADD3 UR4, UPT, UPT, UR7, 0x1, URZ ;  /* 0x0000000107047890 */ /* 0x000fc8000fffe0ff */
[----:B------:R-:W-:-:S04]  /*2940*/  UISETP.NE.AND UP0, UPT, UR4, 0x4, UPT ;  /* 0x000000040400788c */ /* 0x000fc8000bf05270 */
[----:B------:R-:W-:Y:S02]  /*2950*/  USEL UR6, URZ, 0x1, UP0 ;  /* 0x00000001ff067887 */ /* 0x000fe40008000000 */
[----:B------:R-:W-:-:S04]  /*2960*/  USEL UR4, UR4, URZ, UP0 ;  /* 0x000000ff04047287 */ /* 0x000fc80008000000 */
[----:B------:R-:W-:Y:S01]  /*2970*/  ULEA UR5, UR4, UR8, 0x3 ;  /* 0x0000000804057291 */ /* 0x000fe2000f8e18ff */
[----:B------:R-:W-:-:S04]  /*2980*/  LOP3.LUT R2, R12, UR6, RZ, 0x3c, !PT ;  /* 0x000000060c027c12 */ /* 0x000fc8000f8e3cff */
[----:B-1----:R-:W-:-:S04]  /*2990*/  SHF.L.U32 R3, R2, 0x1f, RZ ;  /* 0x0000001f02037819 */ /* 0x002fc800000006ff */
[----:B------:R-:W1:Y:S02]  /*29a0*/  SYNCS.PHASECHK.TRANS64.TRYWAIT P0, [UR5], R3 ;  /* 0x00000003ff0075a7 */ /* 0x000e640008001105 */
[----:B-1----:R-:W-:Y:S05]  /*29b0*/  @!P0 BRA `(.L_x_44) ;  /* 0x00000068004c8947 */ /* 0x002fea0003800000 */
.L_x_156:
        /* <DEDUP_REMOVED lines=9> */
.L_x_158:
[----:B------:R-:W-:-:S04]  /*2a50*/  UIADD3 UR4, UPT, UPT, UR4, 0x1, URZ ;  /* 0x0000000104047890 */ /* 0x000fc8000fffe0ff */
[----:B------:R-:W-:-:S04]  /*2a60*/  UISETP.NE.AND UP0, UPT, UR4, 0x4, UPT ;  /* 0x000000040400788c */ /* 0x000fc8000bf05270 */
[----:B------:R-:W-:Y:S02]  /*2a70*/  USEL UR5, URZ, 0x1, UP0 ;  /* 0x00000001ff057887 */ /* 0x000fe40008000000 */
[----:B------:R-:W-:-:S04]  /*2a80*/  USEL UR4, UR4, URZ, UP0 ;  /* 0x000000ff04047287 */ /* 0x000fc80008000000 */
[----:B------:R-:W-:Y:S01]  /*2a90*/  ULEA UR4, UR4, UR8, 0x3 ;  /* 0x0000000804047291 */ /* 0x000fe2000f8e18ff */
[----:B-1----:R-:W-:-:S04]  /*2aa0*/  LOP3.LUT R3, R2, UR5, RZ, 0x3c, !PT ;  /* 0x0000000502037c12 */ /* 0x002fc8000f8e3cff */
[----:B------:R-:W-:Y:S01]  /*2ab0*/  SHF.L.U32 R3, R3, 0x1f, RZ ;  /* 0x0000001f03037819 */ /* 0x000fe200000006ff */
[----:B------:R-:W-:-:S07]  /*2ac0*/  IMAD.U32 R0, RZ, RZ, UR4 ;  /* 0x00000004ff007e24 */ /* 0x000fce000f8e00ff */
.L_x_46:
[----:B-1----:R1:W2:Y:S02]  /*2ad0*/  SYNCS.PHASECHK.TRANS64.TRYWAIT P0, [R0+URZ], R3 ;  /* 0x00000003000075a7 */ /* 0x0022a400080011ff */
[----:B--2---:R-:W-:Y:S05]  /*2ae0*/  @!P0 NANOSLEEP.SYNCS 0x989680 ;  /* 0x009896800000895d */ /* 0x004fea0003900000 */
[----:B------:R-:W2:Y:S02]  /*2af0*/  @!P0 SYNCS.PHASECHK.TRANS64 P0, [R0+URZ], R3 ;  /* 0x00000003000085a7 */ /* 0x000ea400080010ff */
[----:B--2---:R-:W-:Y:S05]  /*2b00*/  @P0 EXIT ;  /* 0x000000000000094d */ /* 0x004fea0003800000 */
[----:B------:R-:W-:Y:S05]  /*2b10*/  BRA `(.L_x_46) ;  /* 0xfffffffc00ec7947 */ /* 0x000fea000383ffff */
.L_x_22:
[----:B------:R-:W-:-:S04]  /*2b20*/  UISETP.NE.AND UP0, UPT, UR47, URZ, UPT ;  /* 0x000000ff2f00728c */ /* 0x000fc8000bf05270 */
[----:B------:R-:W-:-:S09]  /*2b30*/  UISETP.NE.OR UP0, UPT, UR25, 0x1, UP0 ;  /* 0x000000011900788c */ /* 0x000fd20008705670 */
[----:B------:R-:W-:Y:S05]  /*2b40*/  BRA.U UP0, `(.L_x_47) ;  /* 0x0000000500487547 */ /* 0x000fea000b800000 */
[----:B------:R-:W-:Y:S01]  /*2b50*/  ISETP.GE.U32.AND P2, PT, R0, 0x4, PT ;  /* 0x000000040000780c */ /* 0x000fe20003f46070 */
[----:B------:R-:W-:Y:S01]  /*2b60*/  IMAD.MOV.U32 R12, RZ, RZ, 0x1 ;  /* 0x00000001ff0c7424 */ /* 0x000fe200078e00ff */
[----:B------:R-:W-:Y:S02]  /*2b70*/  CS2R R10, SRZ ;  /* 0x00000000000a7805 */ /* 0x000fe4000001ff00 */
[----:B------:R-:W-:Y:S01]  /*2b80*/  CS2R R8, SRZ ;  /* 0x0000000000087805 */ /* 0x000fe2000001ff00 */
[----:B------:R-:W-:Y:S01]  /*2b90*/  UMOV UR6, 0x400 ;  /* 0x0000040000067882 */ /* 0x000fe20000000000 */
[----:B------:R-:W-:Y:S01]  /*2ba0*/  UMOV UR5, URZ ;  /* 0x000000ff00057c82 */ /* 0x000fe20008000000 */
[----:B------:R-:W-:-:S12]  /*2bb0*/  ULEA UR6, UR47, UR6, 0x18 ;  /* 0x000000062f067291 */ /* 0x000fd8000f8ec0ff */
.L_x_51:
[----:B------:R-:W-:Y:S02]  /*2bc0*/  LEA R2, R8, UR6, 0x3 ;  /* 0x0000000608027c11 */ /* 0x000fe4000f8e18ff */
[----:B------:R-:W-:-:S03]  /*2bd0*/  SHF.L.U32 R5, R9, 0x1f, RZ ;  /* 0x0000001f09057819 */ /* 0x000fc600000006ff */
[----:B------:R-:W-:Y:S01]  /*2be0*/  VIADD R4, R2, 0x100 ;  /* 0x0000010002047836 */ /* 0x000fe20000000000 */
[----:B------:R-:W1:Y:S02]  /*2bf0*/  SYNCS.PHASECHK.TRANS64.TRYWAIT P0, [R2+URZ+0xf0], R5 ;  /* 0x0000f005020075a7 */ /* 0x000e6400080011ff */
[----:B-1----:R-:W-:Y:S05]  /*2c00*/  @!P0 BRA `(.L_x_48) ;  /* 0x0000006400e88947 */ /* 0x002fea0003800000 */
.L_x_159:
[----:B------:R-:W-:Y:S01]  /*2c10*/  ULEA UR4, UR5, UR6, 0x3 ;  /* 0x0000000605047291 */ /* 0x000fe2000f8e18ff */
[----:B------:R-:W-:Y:S02]  /*2c20*/  PRMT R4, RZ, 0x654, R4 ;  /* 0x00000654ff047816 */ /* 0x000fe40000000004 */
[----:B-1----:R-:W-:Y:S01]  /*2c30*/  SHF.L.U32 R5, R12, 0x1f, RZ ;  /* 0x0000001f0c057819 */ /* 0x002fe200000006ff */
[----:B------:R-:W-:Y:S01]  /*2c40*/  UIADD3 UR7, UPT, UPT, UR4, 0x90, URZ ;  /* 0x0000009004077890 */ /* 0x000fe2000fffe0ff */
[----:B------:R1:W-:Y:S05]  /*2c50*/  SYNCS.ARRIVE.TRANS64.RED.A1T0 RZ, [R4+URZ], RZ ;  /* 0x000000ff04ff79a7 */ /* 0x0003ea00081004ff */
[----:B------:R-:W-:Y:S01]  /*2c60*/  IMAD.U32 R7, RZ, RZ, UR7 ;  /* 0x00000007ff077e24 */ /* 0x000fe2000f8e00ff */
[----:B------:R-:W2:Y:S04]  /*2c70*/  SYNCS.PHASECHK.TRANS64.TRYWAIT P0, [UR4+0xa0], R5 ;  /* 0x0000a005ff0075a7 */ /* 0x000ea80008001104 */
[----:B------:R-:W-:Y:S01]  /*2c80*/  PRMT R6, R0, 0x654, R7 ;  /* 0x0000065400067816 */ /* 0x000fe20000000007 */
[----:B-1----:R-:W-:Y:S01]  /*2c90*/  @!P2 IMAD.MOV.U32 R4, RZ, RZ, 0x10 ;  /* 0x00000010ff04a424 */ /* 0x002fe200078e00ff */
[----:B--2---:R-:W-:Y:S06]  /*2ca0*/  @!P0 BRA `(.L_x_49) ;  /* 0x0000006400d48947 */ /* 0x004fec0003800000 */
.L_x_161:
[----:B------:R-:W-:Y:S01]  /*2cb0*/  ULEA UR8, UR5, UR6, 0x4 ;  /* 0x0000000605087291 */ /* 0x000fe2000f8e20ff */
[----:B------:R-:W-:Y:S01]  /*2cc0*/  SEL R3, R6, R3, !P2 ;  /* 0x0000000306037207 */ /* 0x000fe20005000000 */
[----:B------:R-:W-:Y:S01]  /*2cd0*/  UIADD3 UR9, UPT, UPT, UR4, 0x90, URZ ;  /* 0x0000009004097890 */ /* 0x000fe2000fffe0ff */
[----:B-1----:R-:W-:Y:S01]  /*2ce0*/  LEA R2, R11, UR6, 0x3 ;  /* 0x000000060b027c11 */ /* 0x002fe2000f8e18ff */
[----:B------:R-:W-:Y:S01]  /*2cf0*/  UIADD3 UR8, UPT, UPT, UR8, 0x120, URZ ;  /* 0x0000012008087890 */ /* 0x000fe2000fffe0ff */
[----:B------:R-:W-:Y:S01]  /*2d00*/  SHF.L.U32 R5, R10, 0x1f, RZ ;  /* 0x0000001f0a057819 */ /* 0x000fe200000006ff */
[----:B------:R1:W-:Y:S01]  /*2d10*/  @!P2 SYNCS.ARRIVE.TRANS64.RED RZ, [R3+URZ], R4 ;  /* 0x0000000403ffa9a7 */ /* 0x0003e200080004ff */
[----:B------:R-:W-:Y:S01]  /*2d20*/  UIADD3 UR4, UPT, UPT, UR5, 0x1, URZ ;  /* 0x0000000105047890 */ /* 0x000fe2000fffe0ff */
[----:B------:R-:W-:-:S03]  /*2d30*/  VIADD R8, R8, 0x1 ;  /* 0x0000000108087836 */ /* 0x000fc60000000000 */
[----:B------:R-:W-:Y:S02]  /*2d40*/  UISETP.NE.AND UP0, UPT, UR4, 0x2, UPT ;  /* 0x000000020400788c */ /* 0x000fe4000bf05270 */
[----:B------:R-:W-:Y:S06]  /*2d50*/  UGETNEXTWORKID.BROADCAST [UR8], [UR9] ;  /* 0x00000000080073ca */ /* 0x000fec0008000100 */
[----:B------:R-:W-:Y:S01]  /*2d60*/  USEL UR7, URZ, 0x1, UP0 ;  /* 0x00000001ff077887 */ /* 0x000fe20008000000 */
[----:B------:R-:W-:Y:S01]  /*2d70*/  ISETP.NE.AND P0, PT, R8, 0x2, PT ;  /* 0x000000020800780c */ /* 0x000fe20003f05270 */
[----:B------:R-:W-:Y:S01]  /*2d80*/  USEL UR5, UR4, URZ, UP0 ;  /* 0x000000ff04057287 */ /* 0x000fe20008000000 */
[----:B------:R-:W2:Y:S03]  /*2d90*/  SYNCS.PHASECHK.TRANS64.TRYWAIT P1, [R2+URZ+0x90], R5 ;  /* 0x00009005020075a7 */ /* 0x000ea600080211ff */
[----:B------:R-:W-:Y:S01]  /*2da0*/  LOP3.LUT R12, R12, UR7, RZ, 0x3c, !PT ;  /* 0x000000070c0c7c12 */ /* 0x000fe2000f8e3cff */
[----:B-12---:R-:W-:Y:S07]  /*2db0*/  @!P1 BRA `(.L_x_50) ;  /* 0x0000006400a89947 */ /* 0x006fee0003800000 */
.L_x_162:
[C---:B------:R-:W-:Y:S01]  /*2dc0*/  LEA R4, R11.reuse, UR6, 0x4 ;  /* 0x000000060b047c11 */ /* 0x040fe2000f8e20ff */
[----:B-1----:R-:W-:Y:S01]  /*2dd0*/  VIADD R2, R2, 0xa0 ;  /* 0x000000a002027836 */ /* 0x002fe20000000000 */
[----:B------:R-:W-:Y:S01]  /*2de0*/  SEL R8, R8, RZ, P0 ;  /* 0x000000ff08087207 */ /* 0x000fe20000000000 */
[----:B------:R-:W-:-:S03]  /*2df0*/  VIADD R11, R11, 0x1 ;  /* 0x000000010b0b7836 */ /* 0x000fc60000000000 */
[----:B------:R-:W1:Y:S01]  /*2e00*/  LDS.128 R4, [R4+0x120] ;  /* 0x0001200004047984 */ /* 0x000e620000000c00 */
[----:B------:R-:W-:Y:S02]  /*2e10*/  PRMT R2, RZ, 0x654, R2 ;  /* 0x00000654ff027816 */ /* 0x000fe40000000002 */
[C---:B------:R-:W-:Y:S01]  /*2e20*/  ISETP.NE.AND P1, PT, R11.reuse, 0x2, PT ;  /* 0x000000020b00780c */ /* 0x040fe20003f25270 */
[----:B------:R-:W-:Y:S01]  /*2e30*/  @!PT LDS RZ, [RZ] ;  /* 0x00000000fffff984 */ /* 0x000fe20000000800 */
[----:B------:R-:W-:Y:S01]  /*2e40*/  @!PT LDS RZ, [RZ] ;  /* 0x00000000fffff984 */ /* 0x000fe20000000800 */
[----:B------:R-:W-:Y:S01]  /*2e50*/  @!PT LDS RZ, [RZ] ;  /* 0x00000000fffff984 */ /* 0x000fe20000000800 */
[----:B------:R-:W-:Y:S01]  /*2e60*/  @!PT LDS RZ, [RZ] ;  /* 0x00000000fffff984 */ /* 0x000fe20000000800 */
[----:B------:R2:W-:Y:S06]  /*2e70*/  MEMBAR.ALL.CTA ;  /* 0x0000000000007992 */ /* 0x0005ec0000008000 */
[----:B--2---:R-:W2:Y:S01]  /*2e80*/  FENCE.VIEW.ASYNC.S ;  /* 0x00000000000073c6 */ /* 0x004ea20000000000 */
[----:B------:R-:W-:Y:S01]  /*2e90*/  SEL R11, R11, RZ, P1 ;  /* 0x000000ff0b0b7207 */ /* 0x000fe20000800000 */
[----:B--2---:R2:W-:Y:S01]  /*2ea0*/  SYNCS.ARRIVE.TRANS64.RED.A1T0 RZ, [R2+URZ], RZ ;  /* 0x000000ff02ff79a7 */ /* 0x0045e200081004ff */
[----:B-1----:R-:W-:-:S02]  /*2eb0*/  LOP3.LUT P3, RZ, R6, 0x1, RZ, 0xc0, !PT ;  /* 0x0000000106ff7812 */ /* 0x002fc4000786c0ff */
[----:B------:R-:W-:-:S04]  /*2ec0*/  SEL R5, RZ, 0x1, P1 ;  /* 0x00000001ff057807 */ /* 0x000fc80000800000 */
[----:B------:R-:W-:Y:S02]  /*2ed0*/  LOP3.LUT R10, R10, R5, RZ, 0x3c, !PT ;  /* 0x000000050a0a7212 */ /* 0x000fe400078e3cff */
[----:B--2---:R-:W-:-:S04]  /*2ee0*/  SEL R2, RZ, 0x1, P0 ;  /* 0x00000001ff027807 */ /* 0x004fc80000000000 */
[----:B------:R-:W-:Y:S01]  /*2ef0*/  LOP3.LUT R9, R9, R2, RZ, 0x3c, !PT ;  /* 0x0000000209097212 */ /* 0x000fe200078e3cff */
[----:B------:R-:W-:Y:S06]  /*2f00*/  @P3 BRA `(.L_x_51) ;  /* 0xfffffffc002c3947 */ /* 0x000fec000383ffff */
[----:B------:R-:W-:Y:S01]  /*2f10*/  ULEA UR4, UR5, UR6, 0x3 ;  /* 0x0000000605047291 */ /* 0x000fe2000f8e18ff */
[----:B------:R-:W-:-:S08]  /*2f20*/  SHF.L.U32 R3, R12, 0x1f, RZ ;  /* 0x0000001f0c037819 */ /* 0x000fd000000006ff */
[----:B------:R-:W1:Y:S02]  /*2f30*/  SYNCS.PHASECHK.TRANS64 P0, [UR4+0xa0], R3 ;  /* 0x0000a003ff0075a7 */ /* 0x000e640008001004 */
[----:B-1----:R-:W-:Y:S05]  /*2f40*/  @P0 BRA `(.L_x_52) ;  /* 0x0000000000080947 */ /* 0x002fea0003800000 */
[----:B------:R-:W1:Y:S02]  /*2f50*/  SYNCS.PHASECHK.TRANS64.TRYWAIT P0, [UR4+0xa0], R3 ;  /* 0x0000a003ff0075a7 */ /* 0x000e640008001104 */
[----:B-1----:R-:W-:Y:S05]  /*2f60*/  @!P0 BRA `(.L_x_53) ;  /* 0x0000006400508947 */ /* 0x002fea0003800000 */
.L_x_52:
[----:B------:R-:W-:-:S04]  /*2f70*/  UIADD3 UR7, UPT, UPT, UR5, 0x1, URZ ;  /* 0x0000000105077890 */ /* 0x000fc8000fffe0ff */
[----:B------:R-:W-:-:S04]  /*2f80*/  UISETP.NE.AND UP0, UPT, UR7, 0x2, UPT ;  /* 0x000000020700788c */ /* 0x000fc8000bf05270 */
[----:B------:R-:W-:Y:S02]  /*2f90*/  USEL UR8, URZ, 0x1, UP0 ;  /* 0x00000001ff087887 */ /* 0x000fe40008000000 */
[----:B------:R-:W-:-:S04]  /*2fa0*/  USEL UR7, UR7, URZ, UP0 ;  /* 0x000000ff07077287 */ /* 0x000fc80008000000 */
[----:B------:R-:W-:Y:S01]  /*2fb0*/  ULEA UR7, UR7, UR6, 0x3 ;  /* 0x0000000607077291 */ /* 0x000fe2000f8e18ff */
[----:B-1----:R-:W-:-:S04]  /*2fc0*/  LOP3.LUT R3, R12, UR8, RZ, 0x3c, !PT ;  /* 0x000000080c037c12 */ /* 0x002fc8000f8e3cff */
[----:B------:R-:W-:-:S04]  /*2fd0*/  SHF.L.U32 R0, R3, 0x1f, RZ ;  /* 0x0000001f03007819 */ /* 0x000fc800000006ff */
[----:B------:R-:W1:Y:S02]  /*2fe0*/  SYNCS.PHASECHK.TRANS64 P0, [UR7+0xa0], R0 ;  /* 0x0000a000ff0075a7 */ /* 0x000e640008001007 */
[----:B-1----:R-:W-:Y:S05]  /*2ff0*/  @P0 EXIT ;  /* 0x000000000000094d */ /* 0x002fea0003800000 */
[----:B------:R-:W-:Y:S02]  /*3000*/  SHF.L.U32 R3, R3, 0x1f, RZ ;  /* 0x0000001f03037819 */ /* 0x000fe400000006ff */
[----:B------:R-:W-:-:S07]  /*3010*/  MOV R0, UR7 ;  /* 0x0000000700007c02 */ /* 0x000fce0008000f00 */
.L_x_54:
[----:B-1----:R1:W2:Y:S02]  /*3020*/  SYNCS.PHASECHK.TRANS64.TRYWAIT P0, [R0+URZ+0xa0], R3 ;  /* 0x0000a003000075a7 */ /* 0x0022a400080011ff */
[----:B--2---:R-:W-:Y:S05]  /*3030*/  @!P0 NANOSLEEP.SYNCS 0x989680 ;  /* 0x009896800000895d */ /* 0x004fea0003900000 */
[----:B------:R-:W2:Y:S02]  /*3040*/  @!P0 SYNCS.PHASECHK.TRANS64 P0, [R0+URZ+0xa0], R3 ;  /* 0x0000a003000085a7 */ /* 0x000ea400080010ff */
[----:B--2---:R-:W-:Y:S05]  /*3050*/  @P0 EXIT ;  /* 0x000000000000094d */ /* 0x004fea0003800000 */
[----:B------:R-:W-:Y:S05]  /*3060*/  BRA `(.L_x_54) ;  /* 0xfffffffc00ec7947 */ /* 0x000fea000383ffff */
.L_x_47:
[----:B------:R-:W-:Y:S05]  /*3070*/  BRA.U UP4, `(.L_x_55) ;  /* 0x0000001104d87547 */ /* 0x000fea000b800000 */
[----:B------:R-:W-:Y:S01]  /*3080*/  UMOV UR4, 0x40 ;  /* 0x0000004000047882 */ /* 0x000fe20000000000 */
[----:B------:R-:W-:Y:S01]  /*3090*/  NOP ;  /* 0x0000000000007918 */ /* 0x000fe20000000000 */
[----:B------:R-:W-:Y:S01]  /*30a0*/  ULEA UR5, UR47, UR4, 0x18 ;  /* 0x000000042f057291 */ /* 0x000fe2000f8ec0ff */
[----:B------:R-:W-:Y:S02]  /*30b0*/  UMOV UR6, 0x400 ;  /* 0x0000040000067882 */ /* 0x000fe40000000000 */
[----:B------:R-:W-:-:S06]  /*30c0*/  ULEA UR6, UR47, UR6, 0x18 ;  /* 0x000000062f067291 */ /* 0x000fcc000f8ec0ff */
[----:B------:R-:W1:Y:S02]  /*30d0*/  LDS.U8 R0, [UR5+0x1c] ;  /* 0x00001c05ff007984 */ /* 0x000e640008000000 */
[----:B-1----:R-:W-:-:S13]  /*30e0*/  ISETP.NE.AND P0, PT, R0, RZ, PT ;  /* 0x000000ff0000720c */ /* 0x002fda0003f05270 */
[----:B------:R-:W-:Y:S05]  /*30f0*/  @P0 BRA `(.L_x_56) ;  /* 0x0000000400080947 */ /* 0x000fea0003800000 */
[----:B------:R-:W-:Y:S02]  /*3100*/  UISETP.NE.U32.AND UP1, UPT, UR48, 0x1, UPT ;  /* 0x000000013000788c */ /* 0x000fe4000bf25070 */
[----:B------:R-:W-:-:S07]  /*3110*/  UIADD3 UR7, UPT, UPT, UR5, 0x8, URZ ;  /* 0x0000000805077890 */ /* 0x000fce000fffe0ff */
[----:B------:R-:W-:Y:S05]  /*3120*/  BRA.U !UP1, `(.L_x_57) ;  /* 0x00000001099c7547 */ /* 0x000fea000b800000 */
[----:B------:R-:W-:Y:S01]  /*3130*/  ELECT P0, URZ, PT ;  /* 0x0000000000ff782f */ /* 0x000fe20003800000 */
[----:B------:R-:W-:-:S12]  /*3140*/  BSSY B0, `(.L_x_57) ;  /* 0x0000025000007945 */ /* 0x000fd80003800000 */
[----:B------:R-:W-:Y:S05]  /*3150*/  @!P0 BRA `(.L_x_58) ;  /* 0x00000000008c8947 */ /* 0x000fea0003800000 */
[----:B------:R-:W-:-:S05]  /*3160*/  UMOV UR4, 0x10 ;  /* 0x0000001000047882 */ /* 0x000fca0000000000 */
[----:B------:R-:W-:Y:S04]  /*3170*/  DEPBAR.LE SB1, 0x36 ;  /* 0x00009d800000791a */ /* 0x000fe80000000000 */
[----:B------:R-:W1:Y:S02]  /*3180*/  UTCATOMSWS.2CTA.FIND_AND_SET.ALIGN UP0, UR4, UR4 ;  /* 0x00000004000475e3 */ /* 0x000e640008200800 */
[----:B-1----:R-:W-:Y:S01]  /*3190*/  MOV R11, UR4 ;  /* 0x00000004000b7c02 */ /* 0x002fe20008000f00 */
[----:B------:R-:W-:Y:S06]  /*31a0*/  BRA.U UP0, `(.L_x_59) ;  /* 0x0000000100187547 */ /* 0x000fec000b800000 */
.L_x_60:
[----:B------:R-:W-:Y:S05]  /*31b0*/  NANOSLEEP 0x64 ;  /* 0x000000640000795d */ /* 0x000fea0003800000 */
[----:B------:R-:W-:-:S05]  /*31c0*/  UMOV UR4, 0x10 ;  /* 0x0000001000047882 */ /* 0x000fca0000000000 */
[----:B------:R-:W-:Y:S04]  /*31d0*/  DEPBAR.LE SB1, 0x36 ;  /* 0x00009d800000791a */ /* 0x000fe80000000000 */
[----:B------:R-:W1:Y:S02]  /*31e0*/  UTCATOMSWS.2CTA.FIND_AND_SET.ALIGN UP0, UR4, UR4 ;  /* 0x00000004000475e3 */ /* 0x000e640008200800 */
[----:B-1----:R-:W-:Y:S01]  /*31f0*/  MOV R11, UR4 ;  /* 0x00000004000b7c02 */ /* 0x002fe20008000f00 */
[----:B------:R-:W-:Y:S05]  /*3200*/  BRA.U !UP0, `(.L_x_60) ;  /* 0xfffffffd08e87547 */ /* 0x000fea000b83ffff */
.L_x_59:
[----:B------:R-:W1:Y:S01]  /*3210*/  LDS R7, [UR5+0x10] ;  /* 0x00001005ff077984 */ /* 0x000e620008000800 */
[----:B------:R-:W-:Y:S01]  /*3220*/  IMAD.U32 R5, RZ, RZ, UR6 ;  /* 0x00000006ff057e24 */ /* 0x000fe2000f8e00ff */
[----:B------:R-:W-:-:S03]  /*3230*/  MOV R4, UR49 ;  /* 0x0000003100047c02 */ /* 0x000fc60008000f00 */
[----:B------:R-:W-:Y:S01]  /*3240*/  VIADD R5, R5, 0x140 ;  /* 0x0000014005057836 */ /* 0x000fe20000000000 */
[----:B-1----:R-:W-:-:S04]  /*3250*/  SHF.L.U32 R7, R7, 0x1f, RZ ;  /* 0x0000001f07077819 */ /* 0x002fc800000006ff */
[----:B------:R-:W1:Y:S02]  /*3260*/  SYNCS.PHASECHK.TRANS64.TRYWAIT P0, [UR5+0x8], R7 ;  /* 0x00000807ff0075a7 */ /* 0x000e640008001105 */
[----:B-1----:R-:W-:Y:S05]  /*3270*/  @P0 BRA `(.L_x_61) ;  /* 0x0000000000080947 */ /* 0x002fea0003800000 */
[----:B------:R-:W1:Y:S02]  /*3280*/  SYNCS.PHASECHK.TRANS64.TRYWAIT P0, [UR5+0x8], R7 ;  /* 0x00000807ff0075a7 */ /* 0x000e640008001105 */
[----:B-1----:R-:W-:Y:S05]  /*3290*/  @!P0 BRA `(.L_x_62) ;  /* 0x00000060009c8947 */ /* 0x002fea0003800000 */
.L_x_61:
[----:B-1----:R-:W-:Y:S01]  /*32a0*/  HFMA2 R0, -RZ, RZ, 0, 5.9604644775390625e-08 ;  /* 0x00000001ff007431 */ /* 0x002fe200000001ff */
[----:B------:R-:W-:Y:S01]  /*32b0*/  UPRMT UR4, UR49, 0x654, UR7 ;  /* 0x0000065431047896 */ /* 0x000fe20008000007 */
[----:B------:R-:W-:Y:S01]  /*32c0*/  IMAD.MOV.U32 R8, RZ, RZ, 0xffff ;  /* 0x0000ffffff087424 */ /* 0x000fe200078e00ff */
[----:B------:R-:W-:Y:S01]  /*32d0*/  PRMT R4, R4, 0x654, R5 ;  /* 0x0000065404047816 */ /* 0x000fe20000000005 */
[----:B------:R-:W-:Y:S02]  /*32e0*/  IMAD.MOV.U32 R6, RZ, RZ, 0x4 ;  /* 0x00000004ff067424 */ /* 0x000fe400078e00ff */
[----:B------:R-:W-:Y:S01]  /*32f0*/  IMAD.SHL.U32 R9, R11, 0x20, RZ ;  /* 0x000000200b097824 */ /* 0x000fe200078e00ff */
[----:B------:R-:W-:Y:S02]  /*3300*/  MOV R5, UR4 ;  /* 0x0000000400057c02 */ /* 0x000fe40008000f00 */
[-C--:B------:R-:W-:Y:S01]  /*3310*/  SHF.L.U32 R8, R8, R11.reuse, RZ ;  /* 0x0000000b08087219 */ /* 0x080fe200000006ff */
[----:B------:R1:W-:Y:S01]  /*3320*/  SYNCS.ARRIVE.TRANS64.RED RZ, [UR4], R6 ;  /* 0x00000006ffff79a7 */ /* 0x0003e20008000404 */
[----:B------:R-:W-:Y:S01]  /*3330*/  SHF.L.U32 R7, R0, R11, RZ ;  /* 0x0000000b00077219 */ /* 0x000fe200000006ff */
[----:B------:R1:W-:Y:S04]  /*3340*/  STS [UR6+0x140], R9 ;  /* 0x00014009ff007988 */ /* 0x0003e80008000806 */
[----:B------:R1:W-:Y:S04]  /*3350*/  STAS [R4.64], R11 ;  /* 0x0000000b04007dbd */ /* 0x0003e8000c0008ff */
[----:B------:R1:W-:Y:S04]  /*3360*/  ATOMS.OR RZ, [UR5+0x14], R8 ;  /* 0x00001408ffff798c */ /* 0x0003e8000b000005 */
[----:B------:R1:W-:Y:S04]  /*3370*/  ATOMS.OR RZ, [UR5+0x18], R7 ;  /* 0x00001807ffff798c */ /* 0x0003e8000b000005 */
[----:B------:R1:W-:Y:S02]  /*3380*/  ATOMS.XOR RZ, [UR5+0x10], R0 ;  /* 0x00001000ffff798c */ /* 0x0003e4000b800005 */
.L_x_58:
[----:B------:R-:W-:Y:S05]  /*3390*/  BSYNC B0 ;  /* 0x0000000000007941 */ /* 0x000fea0003800000 */
.L_x_57:
[----:B------:R-:W-:Y:S05]  /*33a0*/  BRA.U UP1, `(.L_x_63) ;  /* 0x00000001016c7547 */ /* 0x000fea000b800000 */
[----:B------:R-:W-:-:S03]  /*33b0*/  UMOV UR4, 0xffffffff ;  /* 0xffffffff00047882 */ /* 0x000fc60000000000 */
[----:B------:R-:W-:Y:S05]  /*33c0*/  BRA.DIV UR4, `(.L_x_64) ;  /* 0x0000006204687947 */ /* 0x000fea000b800000 */
[----:B------:R-:W-:-:S13]  /*33d0*/  ELECT P0, URZ, PT ;  /* 0x0000000000ff782f */ /* 0x000fda0003800000 */
.L_x_166:
[----:B------:R-:W-:Y:S05]  /*33e0*/  @!P0 BRA `(.L_x_63) ;  /* 0x00000000005c8947 */ /* 0x000fea0003800000 */
[----:B-1----:R-:W1:Y:S02]  /*33f0*/  LDS R5, [UR5+0x10] ;  /* 0x00001005ff057984 */ /* 0x002e640008000800 */
[----:B-1----:R-:W-:-:S04]  /*3400*/  SHF.L.U32 R5, R5, 0x1f, RZ ;  /* 0x0000001f05057819 */ /* 0x002fc800000006ff */
[----:B------:R-:W1:Y:S02]  /*3410*/  SYNCS.PHASECHK.TRANS64.TRYWAIT P0, [UR5+0x8], R5 ;  /* 0x00000805ff0075a7 */ /* 0x000e640008001105 */
[----:B-1----:R-:W-:Y:S05]  /*3420*/  @P0 BRA `(.L_x_65) ;  /* 0x0000000000080947 */ /* 0x002fea0003800000 */
[----:B------:R-:W1:Y:S02]  /*3430*/  SYNCS.PHASECHK.TRANS64.TRYWAIT P0, [UR5+0x8], R5 ;  /* 0x00000805ff0075a7 */ /* 0x000e640008001105 */
[----:B-1----:R-:W-:Y:S05]  /*3440*/  @!P0 BRA `(.L_x_66) ;  /* 0x00000060006c8947 */ /* 0x002fea0003800000 */
.L_x_65:
[----:B------:R-:W2:Y:S01]  /*3450*/  LDS R7, [UR6+0x140] ;  /* 0x00014006ff077984 */ /* 0x000ea20008000800 */
[----:B-1----:R-:W-:Y:S02]  /*3460*/  HFMA2 R0, -RZ, RZ, 0, 5.9604644775390625e-08 ;  /* 0x00000001ff007431 */ /* 0x002fe400000001ff */
[----:B------:R-:W-:Y:S01]  /*3470*/  IMAD.MOV.U32 R4, RZ, RZ, 0xffff ;  /* 0x0000ffffff047424 */ /* 0x000fe200078e00ff */
[----:B------:R-:W-:Y:S01]  /*3480*/  UPRMT UR4, UR49, 0x654, UR7 ;  /* 0x0000065431047896 */ /* 0x000fe20008000007 */
[----:B--2---:R-:W-:-:S03]  /*3490*/  IMAD.SHL.U32 R5, R7, 0x20, RZ ;  /* 0x0000002007057824 */ /* 0x004fc600078e00ff */
[-C--:B------:R-:W-:Y:S02]  /*34a0*/  SHF.L.U32 R4, R4, R7.reuse, RZ ;  /* 0x0000000704047219 */ /* 0x080fe400000006ff */
[----:B------:R-:W-:Y:S01]  /*34b0*/  SHF.L.U32 R7, R0, R7, RZ ;  /* 0x0000000700077219 */ /* 0x000fe200000006ff */
[----:B------:R2:W-:Y:S04]  /*34c0*/  STS [UR6+0x140], R5 ;  /* 0x00014005ff007988 */ /* 0x0005e80008000806 */
[----:B------:R2:W-:Y:S04]  /*34d0*/  ATOMS.OR RZ, [UR5+0x14], R4 ;  /* 0x00001404ffff798c */ /* 0x0005e8000b000005 */
[----:B------:R2:W-:Y:S01]  /*34e0*/  ATOMS.OR RZ, [UR5+0x18], R7 ;  /* 0x00001807ffff798c */ /* 0x0005e2000b000005 */
[----:B------:R-:W-:Y:S03]  /*34f0*/  SYNCS.ARRIVE.TRANS64.RED.A1T0 RZ, [UR4], RZ ;  /* 0x000000ffffff79a7 */ /* 0x000fe60008100404 */
[----:B------:R2:W-:Y:S01]  /*3500*/  ATOMS.XOR RZ, [UR5+0x10], R0 ;  /* 0x00001000ffff798c */ /* 0x0005e2000b800005 */
[----:B------:R-:W-:Y:S05]  /*3510*/  BRA `(.L_x_63) ;  /* 0x0000000000107947 */ /* 0x000fea0003800000 */
.L_x_56:
[----:B------:R-:W-:Y:S02]  /*3520*/  MOV R0, 0xffffffff ;  /* 0xffffffff00007802 */ /* 0x000fe40000000f00 */
[----:B------:R-:W-:-:S03]  /*3530*/  MOV R4, 0x3560 ;  /* 0x0000356000047802 */ /* 0x000fc60000000f00 */
[----:B------:R1:W-:Y:S04]  /*3540*/  STS [UR6+0x140], R0 ;  /* 0x00014000ff007988 */ /* 0x0003e80008000806 */
[----:B-1---5:R-:W-:Y:S05]  /*3550*/  CALL.REL.NOINC `($__internal_1_$__cuda_sm10x_tcgen05_guardrail_trap_phase_invalid_during_alloc) ;  /* 0x0000006800407944 */ /* 0x022fea0003c00000 */
.L_x_63:
[----:B------:R-:W-:Y:S05]  /*3560*/  WARPSYNC.ALL ;  /* 0x0000000000007948 */ /* 0x000fea0003800000 */
[----:B------:R-:W3:Y:S01]  /*3570*/  S2UR UR4, SR_CgaCtaId ;  /* 0x00000000000479c3 */ /* 0x000ee20000008800 */
[----:B------:R-:W-:Y:S01]  /*3580*/  UMOV UR26, 0x400 ;  /* 0x00000400001a7882 */ /* 0x000fe20000000000 */
[----:B------:R-:W-:-:S06]  /*3590*/  NOP ;  /* 0x0000000000007918 */ /* 0x000fcc0000000000 */
[----:B------:R-:W-:Y:S06]  /*35a0*/  BAR.ARV 0x6, 0xa0 ;  /* 0x0182800000007b1d */ /* 0x000fec0000002000 */
[----:B------:R-:W4:Y:S01]  /*35b0*/  LDCU UR6, c[0x0][0x38c] ;  /* 0x00007180ff0677ac */ /* 0x000f220008000800 */
[----:B------:R-:W-:Y:S01]  /*35c0*/  LOP3.LUT R3, R3, 0xffff, RZ, 0xc0, !PT ;  /* 0x0000ffff03037812 */ /* 0x000fe200078ec0ff */
[----:B-1----:R-:W-:Y:S01]  /*35d0*/  IMAD.MOV.U32 R9, RZ, RZ, 0x1 ;  /* 0x00000001ff097424 */ /* 0x002fe200078e00ff */
[----:B------:R-:W-:Y:S01]  /*35e0*/  LOP3.LUT R2, R2, 0xffff, RZ, 0xc0, !PT ;  /* 0x0000ffff02027812 */ /* 0x000fe200078ec0ff */
[----:B------:R-:W-:Y:S01]  /*35f0*/  IMAD.MOV.U32 R8, RZ, RZ, RZ ;  /* 0x000000ffff087224 */ /* 0x000fe200078e00ff */
[----:B------:R-:W-:Y:S01]  /*3600*/  R2UR UR28, R3 ;  /* 0x00000000031c72ca */ /* 0x000fe200000e0000 */
[----:B------:R-:W-:Y:S01]  /*3610*/  UMOV UR32, URZ ;  /* 0x000000ff00207c82 */ /* 0x000fe20008000000 */
[----:B------:R-:W-:-:S02]  /*3620*/  R2UR UR42, R2 ;  /* 0x00000000022a72ca */ /* 0x000fc400000e0000 */
[----:B------:R-:W-:Y:S01]  /*3630*/  CS2R R2, SRZ ;  /* 0x0000000000027805 */ /* 0x000fe2000001ff00 */
[----:B------:R-:W-:Y:S01]  /*3640*/  UMOV UR23, URZ ;  /* 0x000000ff00177c82 */ /* 0x000fe20008000000 */
[----:B---3--:R-:W-:Y:S01]  /*3650*/  ULEA UR26, UR4, UR26, 0x18 ;  /* 0x0000001a041a7291 */ /* 0x008fe2000f8ec0ff */
[----:B------:R-:W-:Y:S01]  /*3660*/  UMOV UR22, URZ ;  /* 0x000000ff00167c82 */ /* 0x000fe20008000000 */
[----:B------:R-:W-:Y:S02]  /*3670*/  UISETP.NE.AND UP3, UPT, UR48, URZ, UPT ;  /* 0x000000ff3000728c */ /* 0x000fe4000bf65270 */
[----:B------:R-:W-:Y:S02]  /*3680*/  UIADD3 UR5, UPT, UPT, UR26, 0x8400, URZ ;  /* 0x000084001a057890 */ /* 0x000fe4000fffe0ff */
[----:B------:R-:W-:-:S03]  /*3690*/  UIADD3 UR4, UPT, UPT, UR26, 0x10400, URZ ;  /* 0x000104001a047890 */ /* 0x000fc6000fffe0ff */
[----:B--2---:R-:W1:Y:S01]  /*36a0*/  LDS R0, [UR26+0x140] ;  /* 0x0001401aff007984 */ /* 0x004e620008000800 */
[----:B----4-:R-:W-:Y:S02]  /*36b0*/  UIADD3 UR6, UPT, UPT, UR6, 0x1f, URZ ;  /* 0x0000001f06067890 */ /* 0x010fe4000fffe0ff */
[----:B------:R-:W-:Y:S02]  /*36c0*/  USHF.R.U32.HI UR5, URZ, 0x4, UR5 ;  /* 0x00000004ff057899 */ /* 0x000fe40008011605 */
[----:B------:R-:W-:Y:S02]  /*36d0*/  USHF.R.S32.HI UR33, URZ, 0x1f, UR6 ;  /* 0x0000001fff217899 */ /* 0x000fe40008011406 */
[----:B------:R-:W-:Y:S02]  /*36e0*/  USHF.R.U32.HI UR4, URZ, 0x4, UR4 ;  /* 0x00000004ff047899 */ /* 0x000fe40008011604 */
[----:B------:R-:W-:Y:S02]  /*36f0*/  ULEA.HI UR33, UR33, UR6, URZ, 0x5 ;  /* 0x0000000621217291 */ /* 0x000fe4000f8f28ff */
[----:B------:R-:W-:-:S02]  /*3700*/  ULOP3.LUT UR5, UR5, 0x3fff, URZ, 0xc0, !UPT ;  /* 0x00003fff05057892 */ /* 0x000fc4000f8ec0ff */
[----:B------:R-:W-:Y:S02]  /*3710*/  USHF.R.S32.HI UR33, URZ, 0x5, UR33 ;  /* 0x00000005ff217899 */ /* 0x000fe40008011421 */
[----:B------:R-:W-:Y:S02]  /*3720*/  ULOP3.LUT UR30, UR4, 0x3fff, URZ, 0xc0, !UPT ;  /* 0x00003fff041e7892 */ /* 0x000fe4000f8ec0ff */
[----:B------:R-:W-:Y:S01]  /*3730*/  UISETP.LT.AND UP0, UPT, UR33, 0x1, UPT ;  /* 0x000000012100788c */ /* 0x000fe2000bf01270 */
[----:B------:R-:W-:Y:S01]  /*3740*/  UMOV UR40, 0x0 ;  /* 0x0000000000287882 */ /* 0x000fe20000000000 */
[----:B------:R-:W-:Y:S01]  /*3750*/  UMOV UR41, 0x8200910 ;  /* 0x0820091000297882 */ /* 0x000fe20000000000 */
[----:B------:R-:W-:Y:S02]  /*3760*/  ULOP3.LUT UR29, UR5, 0x10000, URZ, 0xfc, !UPT ;  /* 0x00010000051d7892 */ /* 0x000fe4000f8efcff */
[----:B------:R-:W-:Y:S02]  /*3770*/  ULOP3.LUT UR30, UR30, 0x10000, URZ, 0xfc, !UPT ;  /* 0x000100001e1e7892 */ /* 0x000fe4000f8efcff */
[----:B------:R-:W-:Y:S01]  /*3780*/  USEL UR43, UR33, 0x1, !UP0 ;  /* 0x00000001212b7887 */ /* 0x000fe2000c000000 */
[----:B------:R-:W-:Y:S01]  /*3790*/  UMOV UR38, 0x0 ;  /* 0x0000000000267882 */ /* 0x000fe20000000000 */
[----:B------:R-:W-:Y:S01]  /*37a0*/  UMOV UR39, 0x8200910 ;  /* 0x0820091000277882 */ /* 0x000fe20000000000 */
[----:B------:R-:W-:Y:S01]  /*37b0*/  UMOV UR36, 0x0 ;  /* 0x0000000000247882 */ /* 0x000fe20000000000 */
[----:B------:R-:W-:Y:S01]  /*37c0*/  UMOV UR37, 0x8200910 ;  /* 0x0820091000257882 */ /* 0x000fe20000000000 */
[----:B------:R-:W-:Y:S01]  /*37d0*/  UMOV UR34, 0x0 ;  /* 0x0000000000227882 */ /* 0x000fe20000000000 */
[----:B------:R-:W-:Y:S01]  /*37e0*/  UMOV UR35, 0x8200910 ;  /* 0x0820091000237882 */ /* 0x000fe20000000000 */
[----:B-1----:R-:W-:-:S15]  /*37f0*/  R2UR UR44, R0 ;  /* 0x00000000002c72ca */ /* 0x002fde00000e0000 */
.L_x_74:
[C---:B------:R-:W-:Y:S02]  /*3800*/  LEA R0, R8.reuse, UR26, 0x3 ;  /* 0x0000001a08007c11 */ /* 0x040fe4000f8e18ff */
[----:B------:R-:W-:Y:S02]  /*3810*/  SHF.L.U32 R5, R3, 0x1f, RZ ;  /* 0x0000001f03057819 */ /* 0x000fe400000006ff */
[----:B------:R-:W-:Y:S02]  /*3820*/  LEA R4, R8, UR26, 0x4 ;  /* 0x0000001a08047c11 */ /* 0x000fe4000f8e20ff */
[----:B------:R-:W1:Y:S02]  /*3830*/  SYNCS.PHASECHK.TRANS64.TRYWAIT P0, [R0+URZ+0x90], R5 ;  /* 0x00009005000075a7 */ /* 0x000e6400080011ff */
[----:B-1-3--:R-:W-:Y:S05]  /*3840*/  @!P0 BRA `(.L_x_67) ;  /* 0x0000005c00848947 */ /* 0x00afea0003800000 */
.L_x_167:
[----:B-1----:R-:W1:Y:S01]  /*3850*/  LDS.128 R4, [R4+0x120] ;  /* 0x0001200004047984 */ /* 0x002e620000000c00 */
[----:B------:R-:W-:Y:S02]  /*3860*/  VIADD R0, R0, 0xa0 ;  /* 0x000000a000007836 */ /* 0x000fe40000000000 */
[----:B------:R-:W-:Y:S01]  /*3870*/  VIADD R8, R8, 0x1 ;  /* 0x0000000108087836 */ /* 0x000fe20000000000 */
[----:B------:R-:W-:Y:S01]  /*3880*/  @!PT LDS RZ, [RZ] ;  /* 0x00000000fffff984 */ /* 0x000fe20000000800 */
[----:B------:R-:W-:Y:S01]  /*3890*/  @!PT LDS RZ, [RZ] ;  /* 0x00000000fffff984 */ /* 0x000fe20000000800 */
[----:B------:R-:W-:Y:S01]  /*38a0*/  @!PT LDS RZ, [RZ] ;  /* 0x00000000fffff984 */ /* 0x000fe20000000800 */
[----:B------:R-:W-:Y:S01]  /*38b0*/  @!PT LDS RZ, [RZ] ;  /* 0x00000000fffff984 */ /* 0x000fe20000000800 */
[----:B------:R2:W-:Y:S06]  /*38c0*/  MEMBAR.ALL.CTA ;  /* 0x0000000000007992 */ /* 0x0005ec0000008000 */
[----:B--2---:R-:W2:Y:S01]  /*38d0*/  FENCE.VIEW.ASYNC.S ;  /* 0x00000000000073c6 */ /* 0x004ea20000000000 */
[----:B------:R-:W-:-:S04]  /*38e0*/  PRMT R0, RZ, 0x654, R0 ;  /* 0x00000654ff007816 */ /* 0x000fc80000000000 */
[----:B--2---:R2:W-:Y:S01]  /*38f0*/  SYNCS.ARRIVE.TRANS64.RED.A1T0 RZ, [R0+URZ], RZ ;  /* 0x000000ff00ff79a7 */ /* 0x0045e200081004ff */
[----:B-1----:R-:W-:Y:S01]  /*3900*/  LOP3.LUT P1, RZ, R6, 0x1, RZ, 0xc0, !PT ;  /* 0x0000000106ff7812 */ /* 0x002fe2000782c0ff */
[----:B--2---:R-:W-:-:S12]  /*3910*/  BRA.U UP3, `(.L_x_68) ;  /* 0x0000000503087547 */ /* 0x004fd8000b800000 */
[----:B------:R-:W1:Y:S01]  /*3920*/  LDCU UR4, c[0x0][0x38c] ;  /* 0x00007180ff0477ac */ /* 0x000e620008000800 */
[----:B------:R-:W-:Y:S02]  /*3930*/  PLOP3.LUT P2, PT, PT, PT, PT, 0x80, 0x8 ;  /* 0x000000000008781c */ /* 0x000fe40003f4f070 */
[----:B------:R-:W-:Y:S01]  /*3940*/  SHF.L.U32 R5, R9, 0x1f, RZ ;  /* 0x0000001f09057819 */ /* 0x000fe200000006ff */
[----:B------:R-:W-:Y:S02]  /*3950*/  ULEA UR31, UR32, UR26, 0x3 ;  /* 0x0000001a201f7291 */ /* 0x000fe4000f8e18ff */
[----:B------:R-:W-:Y:S02]  /*3960*/  ULEA UR11, UR32, UR44, 0x6 ;  /* 0x0000002c200b7291 */ /* 0x000fe4000f8e30ff */
[----:B-1----:R-:W-:-:S06]  /*3970*/  UISETP.GE.AND UP0, UPT, UR4, 0x1, UPT ;  /* 0x000000010400788c */ /* 0x002fcc000bf06270 */
[----:B------:R-:W-:-:S05]  /*3980*/  PLOP3.LUT P0, PT, PT, PT, UP0, 0x80, 0x8 ;  /* 0x000000000008781c */ /* 0x000fca0003f0f008 */
[----:B------:R-:W-:-:S08]  /*3990*/  @UP0 ULEA UR4, UR23, UR26, 0x3 ;  /* 0x0000001a17040291 */ /* 0x000fd0000f8e18ff */
[----:B------:R-:W-:-:S04]  /*39a0*/  @P0 SHF.L.U32 R0, R2, 0x1f, RZ ;  /* 0x0000001f02000819 */ /* 0x000fc800000006ff */
[----:B------:R1:W2:Y:S01]  /*39b0*/  @P0 SYNCS.PHASECHK.TRANS64.TRYWAIT P2, [UR4], R0 ;  /* 0x00000000ff0005a7 */ /* 0x0002a20008041104 */
[----:B------:R-:W3:Y:S02]  /*39c0*/  SYNCS.PHASECHK.TRANS64.TRYWAIT P0, [UR31+0xd0], R5 ;  /* 0x0000d005ff0075a7 */ /* 0x000ee4000800111f */
[----:B-123--:R-:W-:Y:S05]  /*39d0*/  @!P0 BRA `(.L_x_69) ;  /* 0x0000005c00348947 */ /* 0x00efea0003800000 */
.L_x_169:
[----:B------:R-:W-:Y:S01]  /*39e0*/  UMOV UR27, UR22 ;  /* 0x00000016001b7c82 */ /* 0x000fe20008000000 */
[----:B------:R-:W-:Y:S05]  /*39f0*/  BRA.U !UP0, `(.L_x_70) ;  /* 0x0000000108c07547 */ /* 0x000fea000b800000 */
[----:B------:R-:W-:Y:S02]  /*3a00*/  UIADD3 UR27, UPT, UPT, UR43, UR22, URZ ;  /* 0x000000162b1b7290 */ /* 0x000fe4000fffe0ff */
[----:B------:R-:W-:Y:S01]  /*3a10*/  UPLOP3.LUT UP2, UPT, UPT, UPT, UPT, 0x40, 0x4 ;  /* 0x000000000004789c */ /* 0x000fe20003f4e870 */
[----:B------:R-:W-:Y:S01]  /*3a20*/  UMOV UR24, UR33 ;  /* 0x0000002100187c82 */ /* 0x000fe20008000000 */
[----:B------:R-:W-:-:S09]  /*3a30*/  UMOV UR10, UR23 ;  /* 0x00000017000a7c82 */ /* 0x000fd20008000000 */
.L_x_73:
[----:B--2---:R-:W-:Y:S01]  /*3a40*/  ULEA UR5, UR10, UR26, 0x3 ;  /* 0x0000001a0a057291 */ /* 0x004fe2000f8e18ff */
[----:B---3--:R-:W-:Y:S11]  /*3a50*/  @P2 BRA `(.L_x_71) ;  /* 0x00000000000c2947 */ /* 0x008ff60003800000 */
[----:B-1----:R-:W-:Y:S04]  /*3a60*/  SHF.L.U32 R5, R2, 0x1f, RZ ;  /* 0x0000001f02057819 */ /* 0x002fe800000006ff */
[----:B------:R-:W1:Y:S02]  /*3a70*/  SYNCS.PHASECHK.TRANS64.TRYWAIT P0, [UR5], R5 ;  /* 0x00000005ff0075a7 */ /* 0x000e640008001105 */
[----:B-1----:R-:W-:Y:S05]  /*3a80*/  @!P0 BRA `(.L_x_72) ;  /* 0x0000005c00208947 */ /* 0x002fea0003800000 */
.L_x_71:
[----:B------:R-:W-:Y:S01]  /*3a90*/  UISETP.NE.AND UP0, UPT, UR24, 0x1, UPT ;  /* 0x000000011800788c */ /* 0x000fe2000bf05270 */
[----:B------:R-:W-:Y:S01]  /*3aa0*/  PLOP3.LUT P2, PT, PT, PT, PT, 0x80, 0x8 ;  /* 0x000000000008781c */ /* 0x000fe20003f4f070 */
[----:B------:R-:W-:Y:S02]  /*3ab0*/  UIADD3 UR4, UPT, UPT, UR10, 0x1, URZ ;  /* 0x000000010a047890 */ /* 0x000fe4000fffe0ff */
[----:B------:R-:W-:Y:S02]  /*3ac0*/  UIADD3 UR25, UPT, UPT, UR5, 0x20, URZ ;  /* 0x0000002005197890 */ /* 0x000fe4000fffe0ff */
[----:B------:R-:W-:Y:S01]  /*3ad0*/  UISETP.NE.AND UP1, UPT, UR4, 0x4, UPT ;  /* 0x000000040400788c */ /* 0x000fe2000bf25270 */
[----:B------:R-:W-:Y:S01]  /*3ae0*/  PLOP3.LUT P0, PT, PT, PT, UP0, 0x80, 0x8 ;  /* 0x000000000008781c */ /* 0x000fe20003f0f008 */
[----:B------:R-:W-:Y:S02]  /*3af0*/  UIADD3 UR22, UPT, UPT, UR22, 0x1, URZ ;  /* 0x0000000116167890 */ /* 0x000fe4000fffe0ff */
[----:B------:R-:W-:Y:S02]  /*3b00*/  USEL UR6, URZ, 0x1, UP1 ;  /* 0x00000001ff067887 */ /* 0x000fe40008800000 */
[----:B------:R-:W-:Y:S02]  /*3b10*/  USEL UR23, UR4, URZ, UP1 ;  /* 0x000000ff04177287 */ /* 0x000fe40008800000 */
[----:B------:R-:W-:Y:S02]  /*3b20*/  UIADD3 UR24, UPT, UPT, UR24, -0x1, URZ ;  /* 0xffffffff18187890 */ /* 0x000fe4000fffe0ff */
[----:B------:R-:W-:Y:S01]  /*3b30*/  @UP0 ULEA UR4, UR23, UR26, 0x3 ;  /* 0x0000001a17040291 */ /* 0x000fe2000f8e18ff */
[----:B------:R-:W-:Y:S01]  /*3b40*/  LOP3.LUT R2, R2, UR6, RZ, 0x3c, !PT ;  /* 0x0000000602027c12 */ /* 0x000fe2000f8e3cff */
[----:B------:R-:W-:Y:S02]  /*3b50*/  ULEA UR6, UR10, UR30, 0x9 ;  /* 0x0000001e0a067291 */ /* 0x000fe4000f8e48ff */
[----:B------:R-:W-:Y:S01]  /*3b60*/  UISETP.NE.AND UP0, UPT, UR22, UR27, UPT ;  /* 0x0000001b1600728c */ /* 0x000fe2000bf05270 */
[----:B-1----:R-:W-:Y:S01]  /*3b70*/  @P0 SHF.L.U32 R0, R2, 0x1f, RZ ;  /* 0x0000001f02000819 */ /* 0x002fe200000006ff */
[----:B------:R-:W-:Y:S02]  /*3b80*/  UIADD3 UR20, UPT, UPT, UR6, 0x2, URZ ;  /* 0x0000000206147890 */ /* 0x000fe4000fffe0ff */
[----:B------:R-:W-:Y:S01]  /*3b90*/  UIADD3 UR16, UPT, UPT, UR6, 0x4, URZ ;  /* 0x0000000406107890 */ /* 0x000fe2000fffe0ff */
[----:B------:R2:W3:Y:S01]  /*3ba0*/  @P0 SYNCS.PHASECHK.TRANS64.TRYWAIT P2, [UR4], R0 ;  /* 0x00000000ff0005a7 */ /* 0x0004e20008041104 */
[----:B------:R-:W-:Y:S02]  /*3bb0*/  ULEA UR4, UR10, UR29, 0x9 ;  /* 0x0000001d0a047291 */ /* 0x000fe4000f8e48ff */
[----:B------:R-:W-:Y:S02]  /*3bc0*/  UIADD3 UR12, UPT, UPT, UR6, 0x6, URZ ;  /* 0x00000006060c7890 */ /* 0x000fe4000fffe0ff */
[----:B------:R-:W-:Y:S02]  /*3bd0*/  UIADD3 UR18, UPT, UPT, UR4, 0x2, URZ ;  /* 0x0000000204127890 */ /* 0x000fe4000fffe0ff */
[----:B------:R-:W-:Y:S02]  /*3be0*/  UIADD3 UR14, UPT, UPT, UR4, 0x4, URZ ;  /* 0x00000004040e7890 */ /* 0x000fe4000fffe0ff */
[----:B------:R-:W-:Y:S01]  /*3bf0*/  UIADD3 UR8, UPT, UPT, UR4, 0x6, URZ ;  /* 0x0000000604087890 */ /* 0x000fe2000fffe0ff */
[----:B------:R-:W-:Y:S01]  /*3c00*/  UMOV UR7, 0x40004040 ;  /* 0x4000404000077882 */ /* 0x000fe20000000000 */
[----:B------:R-:W-:Y:S01]  /*3c10*/  UMOV UR5, 0x40004040 ;  /* 0x4000404000057882 */ /* 0x000fe20000000000 */
[----:B------:R-:W-:Y:S01]  /*3c20*/  UMOV UR21, 0x40004040 ;  /* 0x4000404000157882 */ /* 0x000fe20000000000 */
[----:B------:R2:W-:Y:S01]  /*3c30*/  UTCHMMA.2CTA gdesc[UR4], gdesc[UR6], tmem[UR11], tmem[UR40], idesc[UR41], UP2 ;  /* 0x00ff2806040075ea */ /* 0x0005e2000920000b */
[----:B------:R-:W-:Y:S01]  /*3c40*/  UPLOP3.LUT UP2, UPT, UPT, UPT, UPT, 0x80, 0x8 ;  /* 0x000000000008789c */ /* 0x000fe20003f4f070 */
[----:B------:R-:W-:Y:S01]  /*3c50*/  UMOV UR19, 0x40004040 ;  /* 0x4000404000137882 */ /* 0x000fe20000000000 */
[----:B------:R-:W-:Y:S01]  /*3c60*/  UMOV UR17, 0x40004040 ;  /* 0x4000404000117882 */ /* 0x000fe20000000000 */
[----:B------:R2:W-:Y:S01]  /*3c70*/  UTCHMMA.2CTA gdesc[UR18], gdesc[UR20], tmem[UR11], tmem[UR38], idesc[UR39], UPT ;  /* 0x00ff2614120075ea */ /* 0x0005e2000ba0000b */
[----:B------:R-:W-:Y:S01]  /*3c80*/  UMOV UR15, 0x40004040 ;  /* 0x40004040000f7882 */ /* 0x000fe20000000000 */
[----:B------:R-:W-:Y:S01]  /*3c90*/  UMOV UR13, 0x40004040 ;  /* 0x40004040000d7882 */ /* 0x000fe20000000000 */
[----:B------:R-:W-:Y:S01]  /*3ca0*/  UMOV UR9, 0x40004040 ;  /* 0x4000404000097882 */ /* 0x000fe20000000000 */
[----:B------:R2:W-:Y:S01]  /*3cb0*/  UTCHMMA.2CTA gdesc[UR14], gdesc[UR16], tmem[UR11], tmem[UR36], idesc[UR37], UPT ;  /* 0x00ff24100e0075ea */ /* 0x0005e2000ba0000b */
[----:B------:R2:W-:Y:S01]  /*3cc0*/  UTCHMMA.2CTA gdesc[UR8], gdesc[UR12], tmem[UR11], tmem[UR34], idesc[UR35], UPT ;  /* 0x00ff220c080075ea */ /* 0x0005e2000ba0000b */
[----:B------:R2:W-:Y:S01]  /*3cd0*/  UTCBAR.2CTA.MULTICAST [UR25], URZ, UR28 ;  /* 0x000000ff190073e9 */ /* 0x0005e2000820081c */
[----:B------:R-:W-:Y:S01]  /*3ce0*/  UMOV UR10, UR23 ;  /* 0x00000017000a7c82 */ /* 0x000fe20008000000 */
[----:B------:R-:W-:Y:S05]  /*3cf0*/  BRA.U UP0, `(.L_x_73) ;  /* 0xfffffffd00507547 */ /* 0x000fea000b83ffff */
.L_x_70:
[----:B--2---:R-:W-:Y:S01]  /*3d00*/  UIADD3 UR4, UPT, UPT, UR31, 0xb0, URZ ;  /* 0x000000b01f047890 */ /* 0x004fe2000fffe0ff */
[----:B------:R-:W-:-:S08]  /*3d10*/  UMOV UR22, UR27 ;  /* 0x0000001b00167c82 */ /* 0x000fd00008000000 */
[----:B------:R2:W-:Y:S01]  /*3d20*/  UTCBAR.2CTA.MULTICAST [UR4], URZ, UR42 ;  /* 0x000000ff040073e9 */ /* 0x0005e2000820082a */
[----:B------:R-:W-:Y:S02]  /*3d30*/  NOP ;  /* 0x0000000000007918 */ /* 0x000fe40000000000 */
.L_x_68:
[----:B--2---:R-:W-:Y:S01]  /*3d40*/  UIADD3 UR4, UPT, UPT, UR32, 0x1, URZ ;  /* 0x0000000120047890 */ /* 0x004fe2000fffe0ff */
[----:B------:R-:W-:-:S03]  /*3d50*/  ISETP.NE.AND P0, PT, R8, 0x2, PT ;  /* 0x000000020800780c */ /* 0x000fc60003f05270 */
[----:B------:R-:W-:Y:S01]  /*3d60*/  UISETP.NE.AND UP0, UPT, UR4, 0x4, UPT ;  /* 0x000000040400788c */ /* 0x000fe2000bf05270 */
[----:B-1----:R-:W-:Y:S02]  /*3d70*/  SEL R0, RZ, 0x1, P0 ;  /* 0x00000001ff007807 */ /* 0x002fe40000000000 */
[----:B------:R-:W-:Y:S01]  /*3d80*/  SEL R8, R8, RZ, P0 ;  /* 0x000000ff08087207 */ /* 0x000fe20000000000 */
[----:B------:R-:W-:Y:S01]  /*3d90*/  USEL UR5, URZ, 0x1, UP0 ;  /* 0x00000001ff057887 */ /* 0x000fe20008000000 */
[----:B------:R-:W-:Y:S01]  /*3da0*/  LOP3.LUT R3, R3, R0, RZ, 0x3c, !PT ;  /* 0x0000000003037212 */ /* 0x000fe200078e3cff */
[----:B------:R-:W-:-:S04]  /*3db0*/  USEL UR32, UR4, URZ, UP0 ;  /* 0x000000ff04207287 */ /* 0x000fc80008000000 */
[----:B------:R-:W-:Y:S01]  /*3dc0*/  LOP3.LUT R9, R9, UR5, RZ, 0x3c, !PT ;  /* 0x0000000509097c12 */ /* 0x000fe2000f8e3cff */
[----:B------:R-:W-:Y:S07]  /*3dd0*/  @P1 BRA `(.L_x_74) ;  /* 0xfffffff800881947 */ /* 0x000fee000383ffff */
[----:B------:R-:W1:Y:S01]  /*3de0*/  S2UR UR8, SR_CgaCtaId ;  /* 0x00000000000879c3 */ /* 0x000e620000008800 */
[----:B------:R-:W-:Y:S01]  /*3df0*/  ELECT P0, URZ, PT ;  /* 0x0000000000ff782f */ /* 0x000fe20003800000 */
[----:B------:R-:W-:Y:S01]  /*3e00*/  HFMA2 R0, -RZ, RZ, 0, 5.9604644775390625e-08 ;  /* 0x00000001ff007431 */ /* 0x000fe200000001ff */
[----:B------:R-:W-:-:S05]  /*3e10*/  UMOV UR4, 0x40 ;  /* 0x0000004000047882 */ /* 0x000fca0000000000 */
[----:B------:R-:W-:Y:S01]  /*3e20*/  UVIRTCOUNT.DEALLOC.SMPOOL 0x80 ;  /* 0x000000800000784c */ /* 0x000fe20000000000 */
[----:B------:R-:W-:Y:S02]  /*3e30*/  UISETP.NE.AND UP1, UPT, UR48, URZ, UPT ;  /* 0x000000ff3000728c */ /* 0x000fe4000bf25270 */
[----:B-1----:R-:W-:-:S09]  /*3e40*/  ULEA UR8, UR8, UR4, 0x18 ;  /* 0x0000000408087291 */ /* 0x002fd2000f8ec0ff */
[----:B------:R1:W-:Y:S01]  /*3e50*/  @P0 STS.U8 [UR8+0x1c], R0 ;  /* 0x00001c00ff000988 */ /* 0x0003e20008000008 */
[----:B------:R-:W-:Y:S05]  /*3e60*/  BRA.U UP1, `(.L_x_75) ;  /* 0x0000000101a07547 */ /* 0x000fea000b800000 */
[----:B------:R-:W-:Y:S01]  /*3e70*/  UIADD3 UR7, UPT, UPT, UR26, 0xd0, URZ ;  /* 0x000000d01a077890 */ /* 0x000fe2000fffe0ff */
[----:B------:R-:W-:-:S03]  /*3e80*/  SHF.L.U32 R3, R9, 0x1f, RZ ;  /* 0x0000001f09037819 */ /* 0x000fc600000006ff */
[----:B------:R-:W-:-:S09]  /*3e90*/  ULEA UR4, UR32, UR7, 0x3 ;  /* 0x0000000720047291 */ /* 0x000fd2000f8e18ff */
[----:B------:R-:W2:Y:S02]  /*3ea0*/  SYNCS.PHASECHK.TRANS64.TRYWAIT P0, [UR4], R3 ;  /* 0x00000003ff0075a7 */ /* 0x000ea40008001104 */
[----:B--2---:R-:W-:Y:S05]  /*3eb0*/  @!P0 BRA `(.L_x_76) ;  /* 0x00000058002c8947 */ /* 0x004fea0003800000 */
.L_x_172:
        /* <DEDUP_REMOVED lines=9> */
.L_x_174:
        /* <DEDUP_REMOVED lines=9> */
.L_x_176:
[----:B------:R-:W-:-:S04]  /*3fe0*/  UIADD3 UR4, UPT, UPT, UR4, 0x1, URZ ;  /* 0x0000000104047890 */ /* 0x000fc8000fffe0ff */
[----:B------:R-:W-:-:S04]  /*3ff0*/  UISETP.NE.AND UP0, UPT, UR4, 0x4, UPT ;  /* 0x000000040400788c */ /* 0x000fc8000bf05270 */
[----:B------:R-:W-:Y:S02]  /*4000*/  USEL UR5, URZ, 0x1, UP0 ;  /* 0x00000001ff057887 */ /* 0x000fe40008000000 */
[----:B------:R-:W-:-:S04]  /*4010*/  USEL UR4, UR4, URZ, UP0 ;  /* 0x000000ff04047287 */ /* 0x000fc80008000000 */
[----:B------:R-:W-:Y:S01]  /*4020*/  ULEA UR4, UR4, UR7, 0x3 ;  /* 0x0000000704047291 */ /* 0x000fe2000f8e18ff */
[----:B-1----:R-:W-:-:S04]  /*4030*/  LOP3.LUT R3, R2, UR5, RZ, 0x3c, !PT ;  /* 0x0000000502037c12 */ /* 0x002fc8000f8e3cff */
[----:B------:R-:W-:Y:S01]  /*4040*/  SHF.L.U32 R3, R3, 0x1f, RZ ;  /* 0x0000001f03037819 */ /* 0x000fe200000006ff */
[----:B------:R-:W-:-:S04]  /*4050*/  IMAD.U32 R0, RZ, RZ, UR4 ;  /* 0x00000004ff007e24 */ /* 0x000fc8000f8e00ff */
[----:B------:R1:W2:Y:S03]  /*4060*/  SYNCS.PHASECHK.TRANS64.TRYWAIT P0, [R0+URZ], R3 ;  /* 0x00000003000075a7 */ /* 0x0002a600080011ff */
[----:B--2---:R-:W-:Y:S05]  /*4070*/  @!P0 NANOSLEEP.SYNCS 0x989680 ;  /* 0x009896800000895d */ /* 0x004fea0003900000 */
[----:B------:R-:W2:Y:S02]  /*4080*/  @!P0 SYNCS.PHASECHK.TRANS64 P0, [R0+URZ], R3 ;  /* 0x00000003000085a7 */ /* 0x000ea400080010ff */
[----:B--2---:R-:W-:Y:S05]  /*4090*/  @P0 BRA `(.L_x_79) ;  /* 0x0000000000200947 */ /* 0x004fea0003800000 */
.L_x_80:
[----:B--2---:R2:W4:Y:S02]  /*40a0*/  SYNCS.PHASECHK.TRANS64.TRYWAIT P0, [R0+URZ], R3 ;  /* 0x00000003000075a7 */ /* 0x00452400080011ff */
[----:B----4-:R-:W-:Y:S05]  /*40b0*/  @!P0 NANOSLEEP.SYNCS 0x989680 ;  /* 0x009896800000895d */ /* 0x010fea0003900000 */
[----:B------:R-:W4:Y:S02]  /*40c0*/  @!P0 SYNCS.PHASECHK.TRANS64 P0, [R0+URZ], R3 ;  /* 0x00000003000085a7 */ /* 0x000f2400080010ff */
[----:B----4-:R-:W-:Y:S05]  /*40d0*/  @!P0 BRA `(.L_x_80) ;  /* 0xfffffffc00f08947 */ /* 0x010fea000383ffff */
[----:B------:R-:W-:Y:S05]  /*40e0*/  BRA `(.L_x_79) ;  /* 0x00000000000c7947 */ /* 0x000fea0003800000 */
.L_x_75:
[----:B------:R-:W-:-:S04]  /*40f0*/  UIADD3 UR4, UPT, UPT, UR26, 0x110, URZ ;  /* 0x000001101a047890 */ /* 0x000fc8000fffe0ff */
[----:B------:R-:W-:-:S09]  /*4100*/  UPRMT UR4, UR49, 0x654, UR4 ;  /* 0x0000065431047896 */ /* 0x000fd20008000004 */
[----:B------:R-:W-:Y:S03]  /*4110*/  SYNCS.ARRIVE.TRANS64.RED.A1T0 RZ, [UR4], RZ ;  /* 0x000000ffffff79a7 */ /* 0x000fe60008100404 */
.L_x_79:
[----:B-12---:R-:W-:Y:S01]  /*4120*/  SHF.L.U32 R3, RZ, 0x1f, RZ ;  /* 0x0000001fff037819 */ /* 0x006fe200000006ff */
[----:B------:R-:W-:Y:S01]  /*4130*/  UIADD3 UR4, UPT, UPT, UR26, 0x110, URZ ;  /* 0x000001101a047890 */ /* 0x000fe2000fffe0ff */
[----:B------:R-:W-:Y:S02]  /*4140*/  PLOP3.LUT P0, PT, PT, PT, UP1, 0x80, 0x8 ;  /* 0x000000000008781c */ /* 0x000fe40003f0f018 */
[----:B------:R-:W1:Y:S02]  /*4150*/  SYNCS.PHASECHK.TRANS64.TRYWAIT P1, [UR26+0x110], R3 ;  /* 0x00011003ff0075a7 */ /* 0x000e64000802111a */
[----:B-1----:R-:W-:Y:S09]  /*4160*/  @!P1 BRA `(.L_x_81) ;  /* 0x0000005400c89947 */ /* 0x002ff20003800000 */
.L_x_178:
[----:B------:R-:W-:Y:S01]  /*4170*/  @!UP1 UPRMT UR4, UR49, 0x654, UR4 ;  /* 0x0000065431049896 */ /* 0x000fe20008000004 */
[----:B------:R-:W-:Y:S01]  /*4180*/  UMOV UR5, 0xffff ;  /* 0x0000ffff00057882 */ /* 0x000fe20000000000 */
[----:B------:R-:W-:-:S07]  /*4190*/  UMOV UR6, 0x1 ;  /* 0x0000000100067882 */ /* 0x000fce0000000000 */
[----:B------:R-:W-:Y:S01]  /*41a0*/  @!P0 SYNCS.ARRIVE.TRANS64.RED.A1T0 RZ, [UR4], RZ ;  /* 0x000000ffffff89a7 */ /* 0x000fe20008100404 */
[----:B------:R-:W-:Y:S01]  /*41b0*/  NOP ;  /* 0x0000000000007918 */ /* 0x000fe20000000000 */
[----:B-1----:R-:W1:Y:S01]  /*41c0*/  LDS R0, [UR8+0x14] ;  /* 0x00001408ff007984 */ /* 0x002e620008000800 */
[----:B------:R-:W-:-:S04]  /*41d0*/  ULOP3.LUT UR4, UR44, 0xffff, URZ, 0xc0, !UPT ;  /* 0x0000ffff2c047892 */ /* 0x000fc8000f8ec0ff */
[----:B------:R-:W-:-:S04]  /*41e0*/  USHF.R.U32.HI UR4, URZ, 0x5, UR4 ;  /* 0x00000005ff047899 */ /* 0x000fc80008011604 */
[----:B------:R-:W-:Y:S02]  /*41f0*/  USHF.L.U32 UR5, UR5, UR4, URZ ;  /* 0x0000000405057299 */ /* 0x000fe400080006ff */
[----:B------:R-:W-:-:S04]  /*4200*/  USHF.L.U32 UR4, UR6, UR4, URZ ;  /* 0x0000000406047299 */ /* 0x000fc800080006ff */
[----:B-1----:R-:W-:-:S04]  /*4210*/  LOP3.LUT R0, R0, UR5, RZ, 0xc0, !PT ;  /* 0x0000000500007c12 */ /* 0x002fc8000f8ec0ff */
[----:B------:R-:W-:-:S13]  /*4220*/  ISETP.NE.AND P0, PT, R0, UR5, PT ;  /* 0x0000000500007c0c */ /* 0x000fda000bf05270 */
[----:B------:R-:W-:Y:S05]  /*4230*/  @P0 BRA `(.L_x_82) ;  /* 0x0000000000580947 */ /* 0x000fea0003800000 */
[----:B------:R-:W1:Y:S02]  /*4240*/  LDS R0, [UR8+0x18] ;  /* 0x00001808ff007984 */ /* 0x000e640008000800 */
[----:B-1----:R-:W-:-:S04]  /*4250*/  LOP3.LUT R0, R0, UR4, RZ, 0xc0, !PT ;  /* 0x0000000400007c12 */ /* 0x002fc8000f8ec0ff */
[----:B------:R-:W-:-:S13]  /*4260*/  ISETP.NE.AND P0, PT, R0, UR4, PT ;  /* 0x0000000400007c0c */ /* 0x000fda000bf05270 */
[----:B------:R-:W-:Y:S05]  /*4270*/  @P0 BRA `(.L_x_83) ;  /* 0x00000000003c0947 */ /* 0x000fea0003800000 */
[----:B------:R-:W1:Y:S01]  /*4280*/  S2R R2, SR_LANEID ;  /* 0x0000000000027919 */ /* 0x000e620000000000 */
[----:B------:R-:W-:Y:S01]  /*4290*/  ULOP3.LUT UR5, URZ, UR5, URZ, 0x33, !UPT ;  /* 0x00000005ff057292 */ /* 0x000fe2000f8e33ff */
[----:B------:R-:W-:Y:S01]  /*42a0*/  LOP3.LUT R4, RZ, UR4, RZ, 0x33, !PT ;  /* 0x00000004ff047c12 */ /* 0x000fe2000f8e33ff */
[----:B------:R-:W-:Y:S02]  /*42b0*/  VOTEU.ANY UR4, UPT, PT ;  /* 0x0000000000047886 */ /* 0x000fe400038e0100 */
[----:B------:R-:W-:Y:S01]  /*42c0*/  UFLO.U32 UR4, UR4 ;  /* 0x00000004000472bd */ /* 0x000fe200080e0000 */
[----:B------:R-:W2:Y:S01]  /*42d0*/  REDUX UR6, R4 ;  /* 0x00000000040673c4 */ /* 0x000ea20000000000 */
[----:B------:R-:W-:-:S06]  /*42e0*/  IMAD.U32 R0, RZ, RZ, UR5 ;  /* 0x00000005ff007e24 */ /* 0x000fcc000f8e00ff */
[----:B------:R4:W-:Y:S01]  /*42f0*/  UTCATOMSWS.AND URZ, UR5 ;  /* 0x0000000500ff79e3 */ /* 0x0009e20008000000 */
[----:B------:R-:W3:Y:S01]  /*4300*/  REDUX UR7, R0 ;  /* 0x00000000000773c4 */ /* 0x000ee20000000000 */
[----:B-1----:R-:W-:Y:S01]  /*4310*/  ISETP.EQ.U32.AND P0, PT, R2, UR4, PT ;  /* 0x0000000402007c0c */ /* 0x002fe2000bf02070 */
[----:B--2---:R-:W-:Y:S01]  /*4320*/  IMAD.U32 R2, RZ, RZ, UR6 ;  /* 0x00000006ff027e24 */ /* 0x004fe2000f8e00ff */
[----:B---3--:R-:W-:-:S11]  /*4330*/  MOV R3, UR7 ;  /* 0x0000000700037c02 */ /* 0x008fd60008000f00 */
[----:B------:R4:W-:Y:S04]  /*4340*/  @P0 ATOMS.AND RZ, [UR8+0x14], R3 ;  /* 0x00001403ffff098c */ /* 0x0009e8000a800008 */
[----:B------:R4:W-:Y:S01]  /*4350*/  @P0 ATOMS.AND RZ, [UR8+0x18], R2 ;  /* 0x00001802ffff098c */ /* 0x0009e2000a800008 */
[----:B------:R-:W-:Y:S05]  /*4360*/  BRA `(.L_x_84) ;  /* 0x0000000000147947 */ /* 0x000fea0003800000 */
.L_x_83:
[----:B------:R-:W-:Y:S02]  /*4370*/  MOV R2, 0x4390 ;  /* 0x0000439000027802 */ /* 0x000fe40000000f00 */
[----:B---3-5:R-:W-:Y:S05]  /*4380*/  CALL.REL.NOINC `($__internal_0_$__cuda_sm10x_tcgen05_guardrail_trap_col_being_dealloced_not_returned_by_alloc) ;  /* 0x0000005800a87944 */ /* 0x028fea0003c00000 */
[----:B------:R-:W-:Y:S05]  /*4390*/  BRA `(.L_x_84) ;  /* 0x0000000000087947 */ /* 0x000fea0003800000 */
.L_x_82:
[----:B------:R-:W-:Y:S02]  /*43a0*/  MOV R2, 0x43c0 ;  /* 0x000043c000027802 */ /* 0x000fe40000000f00 */
[----:B---3-5:R-:W-:Y:S05]  /*43b0*/  CALL.REL.NOINC `($__internal_2_$__cuda_sm10x_tcgen05_guardrail_trap_unallocated_columns_being_dealloced) ;  /* 0x0000005800b47944 */ /* 0x028fea0003c00000 */
.L_x_84:
[----:B------:R-:W-:Y:S01]  /*43c0*/  NOP ;  /* 0x0000000000007918 */ /* 0x000fe20000000000 */
[----:B----4-:R-:W-:Y:S05]  /*43d0*/  EXIT ;  /* 0x000000000000794d */ /* 0x010fea0003800000 */
.L_x_55:
[----:B------:R-:W-:-:S09]  /*43e0*/  UISETP.NE.OR UP0, UPT, UR25, 0x3, !UP3 ;  /* 0x000000031900788c */ /* 0x000fd2000df05670 */
[----:B------:R-:W-:Y:S05]  /*43f0*/  BRA.U UP0, `(.L_x_85) ;  /* 0x0000001100b87547 */ /* 0x000fea000b800000 */
[----:B------:R-:W1:Y:S01]  /*4400*/  LDCU UR31, c[0x0][0x370] ;  /* 0x00006e00ff1f77ac */ /* 0x000e620008000800 */
[----:B------:R-:W2:Y:S01]  /*4410*/  LDC.64 R16, c[0x0][0x348] ;  /* 0x0000d200ff107b82 */ /* 0x000ea20000000a00 */
[----:B------:R-:W-:Y:S02]  /*4420*/  HFMA2 R13, -RZ, RZ, 0, 0 ;  /* 0x00000000ff0d7431 */ /* 0x000fe400000001ff */
[----:B------:R-:W-:Y:S01]  /*4430*/  IMAD.MOV.U32 R15, RZ, RZ, 0x1 ;  /* 0x00000001ff0f7424 */ /* 0x000fe200078e00ff */
[----:B------:R-:W1:Y:S01]  /*4440*/  LDCU.128 UR48, c[0x0][0xb10] ;  /* 0x00016200ff3077ac */ /* 0x000e620008000c00 */
[----:B------:R-:W-:Y:S01]  /*4450*/  IMAD.MOV.U32 R14, RZ, RZ, RZ ;  /* 0x000000ffff0e7224 */ /* 0x000fe200078e00ff */
[----:B------:R-:W-:Y:S01]  /*4460*/  MOV R7, 0x2000 ;  /* 0x0000200000077802 */ /* 0x000fe20000000f00 */
[----:B------:R-:W3:Y:S01]  /*4470*/  LDCU UR30, c[0x0][0x374] ;  /* 0x00006e80ff1e77ac */ /* 0x000ee20008000800 */
[----:B------:R-:W4:Y:S01]  /*4480*/  LDC.64 R2, c[0x0][0x888] ;  /* 0x00022200ff027b82 */ /* 0x000f220000000a00 */
[----:B------:R-:W3:Y:S01]  /*4490*/  LDCU UR15, c[0x0][0xb0c] ;  /* 0x00016180ff0f77ac */ /* 0x000ee20008000800 */
[----:B------:R-:W2:Y:S06]  /*44a0*/  LDCU UR52, c[0x0][0xb20] ;  /* 0x00016400ff3477ac */ /* 0x000eac0008000800 */
[----:B------:R-:W4:Y:S01]  /*44b0*/  LDC.64 R4, c[0x0][0x890] ;  /* 0x00022400ff047b82 */ /* 0x000f220000000a00 */
[----:B------:R-:W2:Y:S01]  /*44c0*/  LDCU UR4, c[0x0][0xb30] ;  /* 0x00016600ff0477ac */ /* 0x000ea20008000800 */
[----:B------:R-:W-:Y:S01]  /*44d0*/  UMOV UR21, 0x400 ;  /* 0x0000040000157882 */ /* 0x000fe20000000000 */
[----:B-1----:R-:W-:-:S02]  /*44e0*/  UIMAD.WIDE.U32 UR6, UR31, UR48, URZ ;  /* 0x000000301f0672a5 */ /* 0x002fc4000f8e00ff */
[----:B---3--:R-:W-:Y:S02]  /*44f0*/  UIMAD.WIDE.U32 UR8, UR30, UR51, URZ ;  /* 0x000000331e0872a5 */ /* 0x008fe4000f8e00ff */
[----:B------:R-:W-:Y:S02]  /*4500*/  ULEA UR21, UR47, UR21, 0x18 ;  /* 0x000000152f157291 */ /* 0x000fe4000f8ec0ff */
[----:B------:R-:W-:Y:S02]  /*4510*/  UPLOP3.LUT UP2, UPT, UPT, UPT, UPT, 0x40, 0x4 ;  /* 0x000000000004789c */ /* 0x000fe40003f4e870 */
[----:B------:R-:W-:Y:S01]  /*4520*/  UIADD3 UR37, UPT, UPT, UR21, 0x58, URZ ;  /* 0x0000005815257890 */ /* 0x000fe2000fffe0ff */
[----:B------:R-:W-:Y:S01]  /*4530*/  UMOV UR6, UR7 ;  /* 0x0000000700067c82 */ /* 0x000fe20008000000 */
[----:B------:R-:W-:Y:S01]  /*4540*/  UMOV UR38, UR9 ;  /* 0x0000000900267c82 */ /* 0x000fe20008000000 */
[----:B------:R-:W-:Y:S02]  /*4550*/  UISETP.GE.AND UP0, UPT, UR45, 0x1, UPT ;  /* 0x000000012d00788c */ /* 0x000fe4000bf06270 */
[----:B------:R-:W-:Y:S01]  /*4560*/  UISETP.NE.AND UP4, UPT, UR45, 0x1, UPT ;  /* 0x000000012d00788c */ /* 0x000fe2000bf85270 */
[----:B------:R-:W1:Y:S01]  /*4570*/  LDCU.64 UR22, c[0x0][0xb28] ;  /* 0x00016500ff1677ac */ /* 0x000e620008000a00 */
[----:B------:R-:W-:-:S02]  /*4580*/  UISETP.NE.AND UP6, UPT, UR15, 0x1, UPT ;  /* 0x000000010f00788c */ /* 0x000fc4000bfc5270 */
[----:B------:R-:W-:Y:S02]  /*4590*/  UISETP.NE.AND UP5, UPT, UR50, 0x1, UPT ;  /* 0x000000013200788c */ /* 0x000fe4000bfa5270 */
[----:B------:R-:W-:Y:S02]  /*45a0*/  UIADD3 UR41, UPT, UPT, UR21, 0x40, URZ ;  /* 0x0000004015297890 */ /* 0x000fe4000fffe0ff */
[----:B------:R-:W-:Y:S02]  /*45b0*/  UIADD3 UR33, UPT, UPT, UR21, 0x48, URZ ;  /* 0x0000004815217890 */ /* 0x000fe4000fffe0ff */
[----:B------:R-:W-:Y:S02]  /*45c0*/  UIADD3 UR25, UPT, UPT, UR21, 0x50, URZ ;  /* 0x0000005015197890 */ /* 0x000fe4000fffe0ff */
[----:B------:R-:W-:Y:S02]  /*45d0*/  UPRMT UR37, UR47, 0x654, UR37 ;  /* 0x000006542f257896 */ /* 0x000fe40008000025 */
[----:B------:R-:W-:-:S02]  /*45e0*/  USHF.R.U32.HI UR39, URZ, UR49, UR6 ;  /* 0x00000031ff277299 */ /* 0x000fc40008011606 */
[----:B--2---:R-:W-:Y:S02]  /*45f0*/  USHF.R.U32.HI UR38, URZ, UR52, UR38 ;  /* 0x00000034ff267299 */ /* 0x004fe40008011626 */
[----:B------:R-:W-:-:S11]  /*4600*/  UISETP.NE.AND UP3, UPT, UR4, 0x1, UPT ;  /* 0x000000010400788c */ /* 0x000fd6000bf65270 */
.L_x_96:
[C---:B------:R-:W-:Y:S02]  /*4610*/  LEA R12, R14.reuse, UR21, 0x3 ;  /* 0x000000150e0c7c11 */ /* 0x040fe4000f8e18ff */
[----:B------:R-:W-:Y:S02]  /*4620*/  SHF.L.U32 R9, R13, 0x1f, RZ ;  /* 0x0000001f0d097819 */ /* 0x000fe400000006ff */
[----:B------:R-:W-:Y:S02]  /*4630*/  LEA R10, R14, UR21, 0x4 ;  /* 0x000000150e0a7c11 */ /* 0x000fe4000f8e20ff */
[----:B------:R-:W2:Y:S02]  /*4640*/  SYNCS.PHASECHK.TRANS64.TRYWAIT P0, [R12+URZ+0x90], R9 ;  /* 0x000090090c0075a7 */ /* 0x000ea400080011ff */
[----:B--23--:R-:W-:Y:S05]  /*4650*/  @!P0 BRA `(.L_x_86) ;  /* 0x0000005000a48947 */ /* 0x00cfea0003800000 */
.L_x_179:
[----:B--2---:R-:W2:Y:S01]  /*4660*/  LDS.128 R8, [R10+0x120] ;  /* 0x000120000a087984 */ /* 0x004ea20000000c00 */
[----:B------:R-:W-:Y:S01]  /*4670*/  UISETP.GE.AND UP0, UPT, UR45, 0x1, UPT ;  /* 0x000000012d00788c */ /* 0x000fe2000bf06270 */
[----:B------:R-:W-:Y:S01]  /*4680*/  @!PT LDS RZ, [RZ] ;  /* 0x00000000fffff984 */ /* 0x000fe20000000800 */
[----:B------:R-:W-:Y:S01]  /*4690*/  @!PT LDS RZ, [RZ] ;  /* 0x00000000fffff984 */ /* 0x000fe20000000800 */
[----:B------:R-:W-:Y:S01]  /*46a0*/  @!PT LDS RZ, [RZ] ;  /* 0x00000000fffff984 */ /* 0x000fe20000000800 */
[----:B------:R-:W-:Y:S01]  /*46b0*/  @!PT LDS RZ, [RZ] ;  /* 0x00000000fffff984 */ /* 0x000fe20000000800 */
[----:B------:R3:W-:Y:S06]  /*46c0*/  MEMBAR.ALL.CTA ;  /* 0x0000000000007992 */ /* 0x0007ec0000008000 */
[----:B---3--:R-:W3:Y:S01]  /*46d0*/  FENCE.VIEW.ASYNC.S ;  /* 0x00000000000073c6 */ /* 0x008ee20000000000 */
[----:B--2---:R-:W-:Y:S11]  /*46e0*/  LOP3.LUT P0, RZ, R10, 0x1, RZ, 0xc0, !PT ;  /* 0x000000010aff7812 */ /* 0x004ff6000780c0ff */
[----:B------:R-:W-:Y:S02]  /*46f0*/  @!UPT UIADD3 URZ, UPT, UPT, URZ, URZ, URZ ;  /* 0x000000fffffff290 */ /* 0x000fe4000fffe0ff */
[----:B---3--:R-:W-:Y:S01]  /*4700*/  VOTEU.ANY UP1, P0 ;  /* 0x0000000000ff7886 */ /* 0x008fe20000020100 */
[----:B------:R-:W-:Y:S11]  /*4710*/  PLOP3.LUT P0, PT, PT, PT, UP1, 0x80, 0x8 ;  /* 0x000000000008781c */ /* 0x000ff60003f0f018 */
[----:B------:R-:W-:Y:S02]  /*4720*/  @!UPT UIADD3 URZ, UPT, UPT, URZ, URZ, URZ ;  /* 0x000000fffffff290 */ /* 0x000fe4000fffe0ff */
[----:B------:R-:W-:Y:S02]  /*4730*/  @P0 SHF.R.U32.HI R0, RZ, 0x10, R9 ;  /* 0x00000010ff000819 */ /* 0x000fe40000011609 */
[----:B------:R-:W-:Y:S02]  /*4740*/  @P0 MOV R6, R8 ;  /* 0x0000000800060202 */ /* 0x000fe40000000f00 */
[----:B------:R-:W-:Y:S01]  /*4750*/  @P0 R2UR UR4, R0 ;  /* 0x00000000000402ca */ /* 0x000fe200000e0000 */
[----:B------:R-:W-:Y:S01]  /*4760*/  VIADD R0, R12, 0xa0 ;  /* 0x000000a00c007836 */ /* 0x000fe20000000000 */
[----:B------:R-:W-:Y:S02]  /*4770*/  @P0 LOP3.LUT R8, R9, 0xffff, RZ, 0xc0, !PT ;  /* 0x0000ffff09080812 */ /* 0x000fe400078ec0ff */
[----:B------:R-:W-:Y:S02]  /*4780*/  @P0 R2UR UR6, R6 ;  /* 0x00000000060602ca */ /* 0x000fe400000e0000 */
[----:B------:R-:W-:Y:S02]  /*4790*/  PRMT R0, RZ, 0x654, R0 ;  /* 0x00000654ff007816 */ /* 0x000fe40000000000 */
[----:B------:R-:W-:Y:S02]  /*47a0*/  @P0 R2UR UR5, R8 ;  /* 0x00000000080502ca */ /* 0x000fe400000e0000 */
[----:B------:R2:W-:Y:S03]  /*47b0*/  SYNCS.ARRIVE.TRANS64.RED.A1T0 RZ, [R0+URZ], RZ ;  /* 0x000000ff00ff79a7 */ /* 0x0005e600081004ff */
[----:B------:R-:W-:Y:S04]  /*47c0*/  @UP1 UMOV UR29, UR4 ;  /* 0x00000004001d1c82 */ /* 0x000fe80008000000 */
[----:B------:R-:W-:Y:S04]  /*47d0*/  @UP1 UMOV UR14, UR6 ;  /* 0x00000006000e1c82 */ /* 0x000fe80008000000 */
[----:B------:R-:W-:Y:S01]  /*47e0*/  @UP1 UMOV UR13, UR5 ;  /* 0x00000005000d1c82 */ /* 0x000fe20008000000 */
[----:B------:R-:W-:Y:S05]  /*47f0*/  BRA.U !UP0, `(.L_x_87) ;  /* 0x0000000108a47547 */ /* 0x000fea000b800000 */
[----:B------:R-:W-:Y:S02]  /*4800*/  UIMAD.WIDE.U32 UR16, UR13, UR51, URZ ;  /* 0x000000330d1072a5 */ /* 0x000fe4000f8e00ff */
[----:B------:R-:W-:Y:S02]  /*4810*/  UIMAD.WIDE.U32 UR18, UR14, UR48, URZ ;  /* 0x000000300e1272a5 */ /* 0x000fe4000f8e00ff */
[----:B------:R-:W-:Y:S02]  /*4820*/  USEL UR4, UR30, UR38, !UP5 ;  /* 0x000000261e047287 */ /* 0x000fe4000e800000 */
[----:B------:R-:W-:Y:S02]  /*4830*/  USEL UR7, UR31, UR39, !UP6 ;  /* 0x000000271f077287 */ /* 0x000fe4000f000000 */
[----:B-1----:R-:W-:Y:S02]  /*4840*/  UIMAD.WIDE.U32 UR8, UR4, UR22, URZ ;  /* 0x00000016040872a5 */ /* 0x002fe4000f8e00ff */
[----:B------:R-:W-:Y:S01]  /*4850*/  UIMAD.WIDE.U32 UR10, UR7, UR22, URZ ;  /* 0x00000016070a72a5 */ /* 0x000fe2000f8e00ff */
[----:B------:R-:W-:Y:S02]  /*4860*/  UMOV UR5, UR17 ;  /* 0x0000001100057c82 */ /* 0x000fe40008000000 */
[----:B------:R-:W-:Y:S03]  /*4870*/  USHF.R.U32.HI UR6, URZ, UR52, UR5 ;  /* 0x00000034ff067299 */ /* 0x000fe60008011605 */
[----:B------:R-:W-:Y:S01]  /*4880*/  UMOV UR5, UR19 ;  /* 0x0000001300057c82 */ /* 0x000fe20008000000 */
[----:B------:R-:W-:Y:S02]  /*4890*/  USEL UR6, UR13, UR6, !UP5 ;  /* 0x000000060d067287 */ /* 0x000fe4000e800000 */
[----:B------:R-:W-:Y:S03]  /*48a0*/  USHF.R.U32.HI UR12, URZ, UR49, UR5 ;  /* 0x00000031ff0c7299 */ /* 0x000fe60008011605 */
[----:B------:R-:W-:Y:S02]  /*48b0*/  UMOV UR5, UR9 ;  /* 0x0000000900057c82 */ /* 0x000fe40008000000 */
[----:B------:R-:W-:Y:S03]  /*48c0*/  @UP4 USHF.R.U32.HI UR4, URZ, UR23, UR5 ;  /* 0x00000017ff044299 */ /* 0x000fe60008011605 */
[----:B------:R-:W-:Y:S01]  /*48d0*/  UMOV UR5, UR11 ;  /* 0x0000000b00057c82 */ /* 0x000fe20008000000 */
[----:B------:R-:W-:Y:S02]  /*48e0*/  UIMAD UR4, UR45, UR4, URZ ;  /* 0x000000042d0472a4 */ /* 0x000fe4000f8e02ff */
[----:B------:R-:W-:Y:S02]  /*48f0*/  @UP4 USHF.R.U32.HI UR7, URZ, UR23, UR5 ;  /* 0x00000017ff074299 */ /* 0x000fe40008011605 */
[----:B------:R-:W-:Y:S02]  /*4900*/  UIMAD.WIDE.U32 UR10, UR6, UR22, URZ ;  /* 0x00000016060a72a5 */ /* 0x000fe4000f8e00ff */
[----:B------:R-:W-:Y:S02]  /*4910*/  USEL UR5, UR14, UR12, !UP6 ;  /* 0x0000000c0e057287 */ /* 0x000fe4000f000000 */
[----:B------:R-:W-:Y:S02]  /*4920*/  UIMAD UR8, UR45, UR7, URZ ;  /* 0x000000072d0872a4 */ /* 0x000fe4000f8e02ff */
[----:B------:R-:W-:Y:S03]  /*4930*/  UISETP.GE.AND UP0, UPT, UR6, UR4, UPT ;  /* 0x000000040600728c */ /* 0x000fe6000bf06270 */
[----:B------:R-:W-:Y:S01]  /*4940*/  UMOV UR4, UR11 ;  /* 0x0000000b00047c82 */ /* 0x000fe20008000000 */
[----:B------:R-:W-:Y:S02]  /*4950*/  UISETP.GE.OR UP0, UPT, UR5, UR8, UP0 ;  /* 0x000000080500728c */ /* 0x000fe40008706670 */
[----:B------:R-:W-:Y:S02]  /*4960*/  USHF.R.U32.HI UR4, URZ, UR23, UR4 ;  /* 0x00000017ff047299 */ /* 0x000fe40008011604 */
[----:B------:R-:W-:Y:S02]  /*4970*/  UIMAD.WIDE.U32 UR8, UR5, UR22, URZ ;  /* 0x00000016050872a5 */ /* 0x000fe4000f8e00ff */
[----:B------:R-:W-:Y:S04]  /*4980*/  USEL UR10, UR6, UR4, !UP4 ;  /* 0x00000004060a7287 */ /* 0x000fe8000e000000 */
[----:B------:R-:W-:Y:S01]  /*4990*/  UIADD3 UR11, UPT, UPT, -UR10, URZ, URZ ;  /* 0x000000ff0a0b7290 */ /* 0x000fe2000fffe1ff */
[----:B------:R-:W-:Y:S02]  /*49a0*/  @!UP0 UMOV UR4, UR9 ;  /* 0x0000000900048c82 */ /* 0x000fe40008000000 */
[----:B------:R-:W-:Y:S02]  /*49b0*/  @!UP0 USHF.R.U32.HI UR4, URZ, UR23, UR4 ;  /* 0x00000017ff048299 */ /* 0x000fe40008011604 */
[----:B------:R-:W-:Y:S02]  /*49c0*/  UIMAD UR8, UR45, UR11, UR6 ;  /* 0x0000000b2d0872a4 */ /* 0x000fe4000f8e0206 */
[----:B------:R-:W-:Y:S04]  /*49d0*/  @!UP0 USEL UR4, UR5, UR4, !UP4 ;  /* 0x0000000405048287 */ /* 0x000fe8000e000000 */
[----:B------:R-:W-:Y:S02]  /*49e0*/  @!UP0 UIMAD UR7, UR7, UR8, UR4 ;  /* 0x00000008070782a4 */ /* 0x000fe4000f8e0204 */
[----:B------:R-:W-:Y:S02]  /*49f0*/  @!UP0 UIADD3 UR9, UPT, UPT, UR10, -UR4, URZ ;  /* 0x800000040a098290 */ /* 0x000fe4000fffe0ff */
[----:B------:R-:W-:Y:S02]  /*4a00*/  UIADD3 UR8, UPT, UPT, -UR6, URZ, URZ ;  /* 0x000000ff06087290 */ /* 0x000fe4000fffe1ff */
[----:B------:R-:W-:Y:S02]  /*4a10*/  UIADD3 UR4, UPT, UPT, -UR5, URZ, URZ ;  /* 0x000000ff05047290 */ /* 0x000fe4000fffe1ff */
[----:B------:R-:W-:Y:S03]  /*4a20*/  @!UP0 UIMAD UR6, UR9, UR45, UR5 ;  /* 0x0000002d090682a4 */ /* 0x000fe6000f8e0205 */
[----:B------:R-:W-:Y:S01]  /*4a30*/  @!UP0 UMOV UR5, UR7 ;  /* 0x0000000700058c82 */ /* 0x000fe20008000000 */
[----:B------:R-:W-:Y:S02]  /*4a40*/  UIMAD UR7, UR15, UR4, UR14 ;  /* 0x000000040f0772a4 */ /* 0x000fe4000f8e020e */
[----:B------:R-:W-:Y:S02]  /*4a50*/  UIMAD UR4, UR50, UR8, UR13 ;  /* 0x00000008320472a4 */ /* 0x000fe4000f8e020d */
[----:B------:R-:W-:Y:S02]  /*4a60*/  UIMAD UR14, UR5, UR15, UR7 ;  /* 0x0000000f050e72a4 */ /* 0x000fe4000f8e0207 */
[----:B------:R-:W-:Y:S11]  /*4a70*/  UIMAD UR13, UR6, UR50, UR4 ;  /* 0x00000032060d72a4 */ /* 0x000ff6000f8e0204 */
[----:B------:R-:W-:Y:S01]  /*4a80*/  @!UPT UIADD3 URZ, UPT, UPT, URZ, URZ, URZ ;  /* 0x000000fffffff290 */ /* 0x000fe2000fffe0ff */
.L_x_87:
[----:B------:R-:W3:Y:S01]  /*4a90*/  @!UP3 LDCU.128 UR8, c[0x0][0xb10] ;  /* 0x00016200ff08b7ac */ /* 0x000ee20008000c00 */
[C---:B----4-:R-:W-:Y:S02]  /*4aa0*/  ISETP.NE.U32.AND P1, PT, R4.reuse, RZ, PT ;  /* 0x000000ff0400720c */ /* 0x050fe40003f25070 */
[----:B------:R-:W-:Y:S02]  /*4ab0*/  ISETP.NE.U32.AND P0, PT, R4, RZ, PT ;  /* 0x000000ff0400720c */ /* 0x000fe40003f05070 */
[C---:B------:R-:W-:Y:S02]  /*4ac0*/  ISETP.NE.AND.EX P1, PT, R5.reuse, RZ, PT, P1 ;  /* 0x000000ff0500720c */ /* 0x040fe40003f25310 */
[----:B------:R-:W-:Y:S01]  /*4ad0*/  ISETP.NE.AND.EX P0, PT, R5, RZ, PT, P0 ;  /* 0x000000ff0500720c */ /* 0x000fe20003f05300 */
[----:B------:R-:W4:Y:S01]  /*4ae0*/  @!UP3 LDCU UR5, c[0x0][0xb0c] ;  /* 0x00016180ff05b7ac */ /* 0x000f220008000800 */
[----:B------:R-:W-:Y:S01]  /*4af0*/  SHF.L.U32 R9, R15, 0x1f, RZ ;  /* 0x0000001f0f097819 */ /* 0x000fe200000006ff */
[----:B------:R-:W-:Y:S02]  /*4b00*/  USHF.L.U32 UR42, UR24, 0x7, URZ ;  /* 0x00000007182a7899 */ /* 0x000fe400080006ff */
[----:B------:R-:W-:Y:S02]  /*4b10*/  USHF.L.U32 UR43, UR20, 0x6, URZ ;  /* 0x00000006142b7899 */ /* 0x000fe400080006ff */
[----:B---3--:R-:W-:Y:S07]  /*4b20*/  UIMAD.WIDE.U32 UR6, UR14, UR8, URZ ;  /* 0x000000080e0672a5 */ /* 0x008fee000f8e00ff */
[----:B------:R-:W-:Y:S01]  /*4b30*/  @!UP3 UMOV UR4, UR7 ;  /* 0x000000070004bc82 */ /* 0x000fe20008000000 */
[----:B----4-:R-:W-:Y:S02]  /*4b40*/  @!UP3 UISETP.NE.AND UP0, UPT, UR5, 0x1, UPT ;  /* 0x000000010500b88c */ /* 0x010fe4000bf05270 */
[----:B------:R-:W-:Y:S02]  /*4b50*/  @!UP3 USHF.R.U32.HI UR4, URZ, UR9, UR4 ;  /* 0x00000009ff04b299 */ /* 0x000fe40008011604 */
[----:B------:R-:W-:Y:S02]  /*4b60*/  UIMAD.WIDE.U32 UR6, UR13, UR11, URZ ;  /* 0x0000000b0d0672a5 */ /* 0x000fe4000f8e00ff */
[----:B------:R-:W-:Y:S02]  /*4b70*/  @!UP3 USEL UR8, UR14, UR4, !UP0 ;  /* 0x000000040e08b287 */ /* 0x000fe4000c000000 */
[----:B------:R-:W-:Y:S03]  /*4b80*/  @!UP3 UISETP.NE.AND UP0, UPT, UR10, 0x1, UPT ;  /* 0x000000010a00b88c */ /* 0x000fe6000bf05270 */
[----:B------:R-:W-:Y:S02]  /*4b90*/  @!UP3 UMOV UR6, UR7 ;  /* 0x000000070006bc82 */ /* 0x000fe40008000000 */
[----:B------:R-:W3:Y:S02]  /*4ba0*/  @!UP3 LDCU UR4, c[0x0][0xb20] ;  /* 0x00016400ff04b7ac */ /* 0x000ee40008000800 */
[----:B---3--:R-:W-:Y:S04]  /*4bb0*/  @!UP3 USHF.R.U32.HI UR6, URZ, UR4, UR6 ;  /* 0x00000004ff06b299 */ /* 0x008fe80008011606 */
[----:B------:R-:W-:Y:S04]  /*4bc0*/  @!UP3 USEL UR6, UR13, UR6, !UP0 ;  /* 0x000000060d06b287 */ /* 0x000fe8000c000000 */
[----:B------:R-:W-:Y:S02]  /*4bd0*/  @!UP3 UIADD3 UR4, UPT, UPT, -UR8, UR6, URZ ;  /* 0x000000060804b290 */ /* 0x000fe4000fffe1ff */
[----:B------:R-:W-:Y:S02]  /*4be0*/  @!UP3 UIADD3 UR6, UPT, UPT, UR8, -UR6, URZ ;  /* 0x800000060806b290 */ /* 0x000fe4000fffe0ff */
[----:B------:R-:W-:Y:S02]  /*4bf0*/  @!UP3 UIMAD UR14, UR4, UR5, UR14 ;  /* 0x00000005040eb2a4 */ /* 0x000fe4000f8e020e */
[----:B------:R-:W-:Y:S01]  /*4c00*/  @!UP3 UIMAD UR13, UR6, UR10, UR13 ;  /* 0x0000000a060db2a4 */ /* 0x000fe2000f8e020d */
[----:B------:R-:W-:Y:S11]  /*4c10*/  BRA.U UP2, `(.L_x_88) ;  /* 0x0000000102107547 */ /* 0x000ff6000b800000 */
[----:B--2---:R-:W-:Y:S04]  /*4c20*/  MOV R0, UR46 ;  /* 0x0000002e00007c02 */ /* 0x004fe80008000f00 */
[----:B------:R-:W-:Y:S04]  /*4c30*/  SHF.L.U32 R11, R0, 0x1f, RZ ;  /* 0x0000001f000b7819 */ /* 0x000fe800000006ff */
[----:B------:R-:W2:Y:S02]  /*4c40*/  SYNCS.PHASECHK.TRANS64.TRYWAIT P2, [UR21+0x88], R11 ;  /* 0x0000880bff0075a7 */ /* 0x000ea40008041115 */
[----:B--2---:R-:W-:Y:S05]  /*4c50*/  @!P2 BRA `(.L_x_89) ;  /* 0x0000004c0038a947 */ /* 0x004fea0003800000 */
.L_x_88:
[----:B------:R-:W-:Y:S05]  /*4c60*/  @!P1 BRA `(.L_x_90) ;  /* 0x0000000000309947 */ /* 0x000fea0003800000 */
[----:B------:R-:W-:Y:S01]  /*4c70*/  ISETP.NE.U32.AND P1, PT, R2, RZ, PT ;  /* 0x000000ff0200720c */ /* 0x000fe20003f25070 */
[----:B------:R-:W3:Y:S01]  /*4c80*/  LDCU.64 UR4, c[0x0][0x358] ;  /* 0x00006b00ff0477ac */ /* 0x000ee20008000a00 */
[----:B------:R-:W-:Y:S02]  /*4c90*/  IMAD.MOV.U32 R56, RZ, RZ, 0x1 ;  /* 0x00000001ff387424 */ /* 0x000fe400078e00ff */
[----:B------:R-:W-:Y:S11]  /*4ca0*/  ISETP.NE.AND.EX P1, PT, R3, RZ, PT, P1 ;  /* 0x000000ff0300720c */ /* 0x000ff60003f25310 */
[----:B------:R-:W-:Y:S02]  /*4cb0*/  @!UPT UIADD3 URZ, UPT, UPT, URZ, URZ, URZ ;  /* 0x000000fffffff290 */ /* 0x000fe4000fffe0ff */
[----:B--2---:R-:W2:Y:S01]  /*4cc0*/  @P1 LDC.64 R10, c[0x0][0x888] ;  /* 0x00022200ff0a1b82 */ /* 0x004ea20000000a00 */
[----:B------:R-:W-:Y:S04]  /*4cd0*/  @P1 IMAD R0, R4, UR36, RZ ;  /* 0x0000002404001c24 */ /* 0x000fe8000f8e02ff */
[----:B--2---:R-:W-:Y:S04]  /*4ce0*/  @P1 IMAD.WIDE R10, R0, 0x4, R10 ;  /* 0x00000004000a1825 */ /* 0x004fe800078e020a */
[----:B------:R-:W-:Y:S01]  /*4cf0*/  HFMA2 R0, -RZ, RZ, 0, 5.9604644775390625e-08 ;  /* 0x00000001ff007431 */ /* 0x000fe200000001ff */
[----:B---3-5:R3:W5:Y:S04]  /*4d00*/  @P1 LDG.E R27, desc[UR4][R10.64] ;  /* 0x000000040a1b1981 */ /* 0x028768000c1e1900 */
[----:B------:R-:W-:Y:S01]  /*4d10*/  @!P1 PRMT R56, R0, 0x7610, R56 ;  /* 0x0000761000389816 */ /* 0x000fe20000000038 */
[----:B---3--:R-:W4:Y:S06]  /*4d20*/  @!P1 LDC R27, c[0x0][0x880] ;  /* 0x00022000ff1b9b82 */ /* 0x008f2c0000000800 */
.L_x_90:
[----:B----45:R-:W-:Y:S01]  /*4d30*/  @!P0 FSETP.EQ.AND P1, PT, R27, RZ, PT ;  /* 0x000000ff1b00820b */ /* 0x030fe20003f22000 */
[----:B------:R-:W-:Y:S01]  /*4d40*/  @!UPT UIADD3 URZ, UPT, UPT, URZ, URZ, URZ ;  /* 0x000000fffffff290 */ /* 0x000fe2000fffe0ff */
[----:B------:R-:W-:Y:S11]  /*4d50*/  @!P0 BRA `(.L_x_91) ;  /* 0x0000000000188947 */ /* 0x000ff60003800000 */
[----:B------:R-:W-:Y:S02]  /*4d60*/  LOP3.LUT P0, RZ, R56, 0xff, RZ, 0xc0, !PT ;  /* 0x000000ff38ff7812 */ /* 0x000fe4000780c0ff */
[----:B------:R-:W-:Y:S04]  /*4d70*/  ISETP.NE.U32.AND P1, PT, R2, RZ, PT ;  /* 0x000000ff0200720c */ /* 0x000fe80003f25070 */
[----:B------:R-:W-:Y:S04]  /*4d80*/  ISETP.NE.AND.EX P1, PT, R3, RZ, PT, P1 ;  /* 0x000000ff0300720c */ /* 0x000fe80003f25310 */
[----:B------:R-:W-:Y:S03]  /*4d90*/  PLOP3.LUT P1, PT, P1, PT, PT, 0x8, 0x80 ;  /* 0x000000000080781c */ /* 0x000fe60000f2e170 */
[----:B------:R-:W-:Y:S11]  /*4da0*/  @P0 FSETP.EQ.AND P1, PT, R27, RZ, PT ;  /* 0x000000ff1b00020b */ /* 0x000ff60003f22000 */
[----:B------:R-:W-:Y:S02]  /*4db0*/  @!UPT UIADD3 URZ, UPT, UPT, URZ, URZ, URZ ;  /* 0x000000fffffff290 */ /* 0x000fe4000fffe0ff */
.L_x_91:
[----:B------:R-:W3:Y:S01]  /*4dc0*/  SYNCS.PHASECHK.TRANS64.TRYWAIT P2, [UR21+0x60], R9 ;  /* 0x00006009ff0075a7 */ /* 0x000ee20008041115 */
[----:B------:R-:W-:Y:S04]  /*4dd0*/  ELECT P0, URZ, PT ;  /* 0x0000000000ff782f */ /* 0x000fe80003800000 */
[----:B------:R-:W-:Y:S11]  /*4de0*/  PLOP3.LUT P1, PT, P1, P0, PT, 0xf2, 0x2f ;  /* 0x00000000002f781c */ /* 0x000ff60000f21e72 */
[----:B------:R-:W-:Y:S02]  /*4df0*/  @!UPT UIADD3 URZ, UPT, UPT, URZ, URZ, URZ ;  /* 0x000000fffffff290 */ /* 0x000fe4000fffe0ff */
[----:B------:R-:W-:Y:S05]  /*4e00*/  @!P1 IADD3 R8, P0, PT, R16, 0x580, RZ ;  /* 0x0000058010089810 */ /* 0x000fea0007f1e0ff */
[----:B------:R-:W-:Y:S01]  /*4e10*/  @!P1 IMAD.X R6, RZ, RZ, R17, P0 ;  /* 0x000000ffff069224 */ /* 0x000fe200000e0611 */
[----:B---3--:R-:W-:Y:S07]  /*4e20*/  @!P2 BRA `(.L_x_92) ;  /* 0x0000004800dca947 */ /* 0x008fee0003800000 */
.L_x_182:
[----:B------:R-:W-:Y:S01]  /*4e30*/  @!P1 R2UR UR5, R8 ;  /* 0x00000000080592ca */ /* 0x000fe200000e0000 */
[----:B------:R-:W-:Y:S01]  /*4e40*/  VOTEU.ALL UP0, P1 ;  /* 0x0000000000ff7886 */ /* 0x000fe20000800000 */
[----:B------:R-:W-:Y:S01]  /*4e50*/  @!P1 R2UR UR4, R6 ;  /* 0x00000000060492ca */ /* 0x000fe200000e0000 */
[----:B------:R-:W-:Y:S01]  /*4e60*/  UMOV UR16, 0x0 ;  /* 0x0000000000107882 */ /* 0x000fe20000000000 */
[----:B------:R-:W-:Y:S01]  /*4e70*/  UMOV UR17, 0x10000000 ;  /* 0x1000000000117882 */ /* 0x000fe20000000000 */
[----:B------:R-:W-:Y:S01]  /*4e80*/  UMOV UR44, UR36 ;  /* 0x00000024002c7c82 */ /* 0x000fe20008000000 */
[----:B------:R-:W-:Y:S01]  /*4e90*/  @!UP0 UIADD3 UR40, UPT, UPT, UR21, 0x200, URZ ;  /* 0x0000020015288890 */ /* 0x000fe2000fffe0ff */
[----:B--2---:R-:W-:Y:S01]  /*4ea0*/  @!P1 IMAD.MOV.U32 R0, RZ, RZ, 0x2000 ;  /* 0x00002000ff009424 */ /* 0x004fe200078e00ff */
[----:B------:R-:W-:Y:S01]  /*4eb0*/  @!UP0 UIADD3 UR10, UPT, UPT, UR42, 0x40, URZ ;  /* 0x000000402a0a8890 */ /* 0x000fe2000fffe0ff */
[----:B------:R-:W-:Y:S01]  /*4ec0*/  @!P1 IADD3 R8, P0, PT, R16, 0x580, RZ ;  /* 0x0000058010089810 */ /* 0x000fe20007f1e0ff */
[----:B------:R-:W-:Y:S01]  /*4ed0*/  @!UP0 UIADD3 UR8, UPT, UPT, UR21, 0x1200, URZ ;  /* 0x0000120015088890 */ /* 0x000fe2000fffe0ff */
[----:B------:R-:W-:Y:S02]  /*4ee0*/  VOTEU.ALL UP0, P1 ;  /* 0x0000000000ff7886 */ /* 0x000fe40000800000 */
[----:B------:R-:W-:Y:S01]  /*4ef0*/  IMAD.U32 R10, RZ, RZ, UR5 ;  /* 0x00000005ff0a7e24 */ /* 0x000fe2000f8e00ff */
[----:B------:R-:W-:Y:S01]  /*4f00*/  UMOV UR9, UR41 ;  /* 0x0000002900097c82 */ /* 0x000fe20008000000 */
[----:B------:R-:W-:Y:S01]  /*4f10*/  IMAD.U32 R11, RZ, RZ, UR4 ;  /* 0x00000004ff0b7e24 */ /* 0x000fe2000f8e00ff */
[----:B------:R-:W-:Y:S01]  /*4f20*/  UMOV UR11, UR43 ;  /* 0x0000002b000b7c82 */ /* 0x000fe20008000000 */
[----:B------:R-:W-:Y:S01]  /*4f30*/  UMOV UR12, UR36 ;  /* 0x00000024000c7c82 */ /* 0x000fe20008000000 */
[----:B------:R-:W-:Y:S01]  /*4f40*/  @!P1 R2UR UR4, R10 ;  /* 0x000000000a0492ca */ /* 0x000fe200000e0000 */
[----:B------:R-:W-:Y:S01]  /*4f50*/  UPRMT UR6, UR47, 0x654, UR41 ;  /* 0x000006542f067896 */ /* 0x000fe20008000029 */
[----:B------:R-:W-:Y:S01]  /*4f60*/  @!P1 R2UR UR5, R11 ;  /* 0x000000000b0592ca */ /* 0x000fe200000e0000 */
[----:B------:R-:W-:Y:S11]  /*4f70*/  @!P1 IMAD.X R6, RZ, RZ, R17, P0 ;  /* 0x000000ffff069224 */ /* 0x000ff600000e0611 */
[----:B------:R-:W-:Y:S01]  /*4f80*/  @!UPT UIADD3 URZ, UPT, UPT, URZ, URZ, URZ ;  /* 0x000000fffffff290 */ /* 0x000fe2000fffe0ff */
[----:B------:R2:W-:Y:S01]  /*4f90*/  @!UP0 UTMALDG.3D [UR40], [UR4], desc[UR16] ;  /* 0x00001028040085b4 */ /* 0x0005e20008011000 */
[----:B------:R-:W-:Y:S05]  /*4fa0*/  VOTEU.ALL UP0, P1 ;  /* 0x0000000000ff7886 */ /* 0x000fea0000800000 */
[----:B------:R2:W-:Y:S01]  /*4fb0*/  @!UP0 UTMALDG.3D [UR8], [UR4], desc[UR16] ;  /* 0x00001008040085b4 */ /* 0x0005e20008011000 */
[----:B------:R2:W-:Y:S01]  /*4fc0*/  @!P1 SYNCS.ARRIVE.TRANS64.RED.A0TR RZ, [UR21+0x40], R0 ;  /* 0x00004000ffff99a7 */ /* 0x0005e20008300415 */
[----:B------:R-:W-:Y:S01]  /*4fd0*/  SYNCS.ARRIVE.TRANS64.RED.A1T0 RZ, [UR6], RZ ;  /* 0x000000ffffff79a7 */ /* 0x000fe20008100406 */
[----:B------:R-:W3:Y:S02]  /*4fe0*/  SYNCS.PHASECHK.TRANS64.TRYWAIT P2, [UR21+0x68], R9 ;  /* 0x00006809ff0075a7 */ /* 0x000ee40008041115 */
[----:B--23--:R-:W-:Y:S05]  /*4ff0*/  @!P2 BRA `(.L_x_93) ;  /* 0x000000480080a947 */ /* 0x00cfea0003800000 */
.L_x_184:
        /* <DEDUP_REMOVED lines=10> */
[----:B------:R-:W-:Y:S02]  /*50a0*/  @!UP0 UIADD3 UR10, UPT, UPT, UR42, 0x50, URZ ;  /* 0x000000502a0a8890 */ /* 0x000fe4000fffe0ff */
[----:B------:R-:W-:Y:S01]  /*50b0*/  @!UP0 UIADD3 UR8, UPT, UPT, UR21, 0x3200, URZ ;  /* 0x0000320015088890 */ /* 0x000fe2000fffe0ff */
[----:B------:R-:W-:Y:S01]  /*50c0*/  IMAD.U32 R10, RZ, RZ, UR5 ;  /* 0x00000005ff0a7e24 */ /* 0x000fe2000f8e00ff */
[----:B------:R-:W-:Y:S01]  /*50d0*/  VOTEU.ALL UP0, P1 ;  /* 0x0000000000ff7886 */ /* 0x000fe20000800000 */
[----:B------:R-:W-:Y:S01]  /*50e0*/  IMAD.U32 R11, RZ, RZ, UR4 ;  /* 0x00000004ff0b7e24 */ /* 0x000fe2000f8e00ff */
[----:B------:R-:W-:Y:S01]  /*50f0*/  UMOV UR9, UR33 ;  /* 0x0000002100097c82 */ /* 0x000fe20008000000 */
[----:B------:R-:W-:Y:S01]  /*5100*/  UMOV UR11, UR43 ;  /* 0x0000002b000b7c82 */ /* 0x000fe20008000000 */
[----:B------:R-:W-:Y:S01]  /*5110*/  @!P1 R2UR UR4, R10 ;  /* 0x000000000a0492ca */ /* 0x000fe200000e0000 */
[----:B------:R-:W-:Y:S01]  /*5120*/  UMOV UR12, UR36 ;  /* 0x00000024000c7c82 */ /* 0x000fe20008000000 */
[----:B------:R-:W-:Y:S01]  /*5130*/  @!P1 R2UR UR5, R11 ;  /* 0x000000000b0592ca */ /* 0x000fe200000e0000 */
[----:B------:R-:W-:Y:S01]  /*5140*/  UPRMT UR6, UR47, 0x654, UR33 ;  /* 0x000006542f067896 */ /* 0x000fe20008000021 */
[----:B------:R-:W-:Y:S11]  /*5150*/  @!P1 IMAD.X R6, RZ, RZ, R17, P0 ;  /* 0x000000ffff069224 */ /* 0x000ff600000e0611 */
[----:B------:R2:W-:Y:S01]  /*5160*/  @!UP0 UTMALDG.3D [UR32], [UR4], desc[UR16] ;  /* 0x00001020040085b4 */ /* 0x0005e20008011000 */
[----:B------:R-:W-:Y:S05]  /*5170*/  VOTEU.ALL UP0, P1 ;  /* 0x0000000000ff7886 */ /* 0x000fea0000800000 */
[----:B------:R2:W-:Y:S01]  /*5180*/  @!UP0 UTMALDG.3D [UR8], [UR4], desc[UR16] ;  /* 0x00001008040085b4 */ /* 0x0005e20008011000 */
[----:B------:R2:W-:Y:S01]  /*5190*/  @!P1 SYNCS.ARRIVE.TRANS64.RED.A0TR RZ, [UR21+0x48], R0 ;  /* 0x00004800ffff99a7 */ /* 0x0005e20008300415 */
[----:B------:R-:W-:Y:S01]  /*51a0*/  SYNCS.ARRIVE.TRANS64.RED.A1T0 RZ, [UR6], RZ ;  /* 0x000000ffffff79a7 */ /* 0x000fe20008100406 */
[----:B------:R-:W3:Y:S02]  /*51b0*/  SYNCS.PHASECHK.TRANS64.TRYWAIT P2, [UR21+0x70], R9 ;  /* 0x00007009ff0075a7 */ /* 0x000ee40008041115 */
[----:B--23--:R-:W-:Y:S05]  /*51c0*/  @!P2 BRA `(.L_x_94) ;  /* 0x000000480024a947 */ /* 0x00cfea0003800000 */
.L_x_186:
        /* <DEDUP_REMOVED lines=9> */
[----:B------:R-:W-:Y:S01]  /*5260*/  VIADD R14, R14, 0x1 ;  /* 0x000000010e0e7836 */ /* 0x000fe20000000000 */
        /* <DEDUP_REMOVED lines=10> */
[----:B------:R-:W-:Y:S01]  /*5310*/  UMOV UR12, UR36 ;  /* 0x00000024000c7c82 */ /* 0x000fe20008000000 */
[----:B------:R-:W-:Y:S11]  /*5320*/  UPRMT UR6, UR47, 0x654, UR25 ;  /* 0x000006542f067896 */ /* 0x000ff60008000019 */
[----:B------:R2:W-:Y:S01]  /*5330*/  @!UP0 UTMALDG.3D [UR24], [UR4], desc[UR16] ;  /* 0x00001018040085b4 */ /* 0x0005e20008011000 */
[----:B------:R-:W-:Y:S05]  /*5340*/  VOTEU.ALL UP0, P1 ;  /* 0x0000000000ff7886 */ /* 0x000fea0000800000 */
[----:B------:R2:W-:Y:S01]  /*5350*/  @!UP0 UTMALDG.3D [UR8], [UR4], desc[UR16] ;  /* 0x00001008040085b4 */ /* 0x0005e20008011000 */
[----:B------:R2:W-:Y:S01]  /*5360*/  @!P1 SYNCS.ARRIVE.TRANS64.RED.A0TR RZ, [UR21+0x50], R0 ;  /* 0x00005000ffff99a7 */ /* 0x0005e20008300415 */
[----:B------:R-:W-:Y:S01]  /*5370*/  SYNCS.ARRIVE.TRANS64.RED.A1T0 RZ, [UR6], RZ ;  /* 0x000000ffffff79a7 */ /* 0x000fe20008100406 */
[----:B------:R-:W3:Y:S02]  /*5380*/  SYNCS.PHASECHK.TRANS64.TRYWAIT P0, [UR21+0x78], R9 ;  /* 0x00007809ff0075a7 */ /* 0x000ee40008001115 */
[----:B--23--:R-:W-:Y:S05]  /*5390*/  @!P0 BRA `(.L_x_95) ;  /* 0x0000004400c88947 */ /* 0x00cfea0003800000 */
.L_x_188:
[----:B------:R-:W-:Y:S01]  /*53a0*/  UIADD3 UR24, UPT, UPT, UR13, UR63, URZ ;  /* 0x0000003f0d187290 */ /* 0x000fe2000fffe0ff */
[----:B------:R-:W-:Y:S01]  /*53b0*/  @!P1 IADD3 R6, P0, PT, R16, 0x580, RZ ;  /* 0x0000058010069810 */ /* 0x000fe20007f1e0ff */
[----:B------:R-:W-:Y:S01]  /*53c0*/  UPLOP3.LUT UP2, UPT, UPT, UPT, UPT, 0x80, 0x8 ;  /* 0x000000000008789c */ /* 0x000fe20003f4f070 */
[----:B------:R-:W-:Y:S01]  /*53d0*/  R2UR UR26, R58 ;  /* 0x000000003a1a72ca */ /* 0x000fe200000e0000 */
[----:B------:R-:W-:Y:S01]  /*53e0*/  VOTEU.ALL UP0, P1 ;  /* 0x0000000000ff7886 */ /* 0x000fe20000800000 */
[----:B------:R-:W-:Y:S01]  /*53f0*/  @!P1 R2UR UR5, R6 ;  /* 0x00000000060592ca */ /* 0x000fe200000e0000 */
[----:B--2---:R-:W-:Y:S01]  /*5400*/  @!P1 IMAD.X R0, RZ, RZ, R17, P0 ;  /* 0x000000ffff009224 */ /* 0x004fe200000e0611 */
[----:B------:R-:W-:Y:S01]  /*5410*/  UMOV UR6, 0x0 ;  /* 0x0000000000067882 */ /* 0x000fe20000000000 */
[----:B------:R-:W-:Y:S01]  /*5420*/  UMOV UR7, 0x10000000 ;  /* 0x1000000000077882 */ /* 0x000fe20000000000 */
[----:B------:R-:W-:Y:S01]  /*5430*/  @!UP0 UIADD3 UR18, UPT, UPT, UR42, 0x30, URZ ;  /* 0x000000302a128890 */ /* 0x000fe2000fffe0ff */
[----:B------:R-:W-:Y:S01]  /*5440*/  ISETP.NE.AND P0, PT, R14, 0x2, PT ;  /* 0x000000020e00780c */ /* 0x000fe20003f05270 */
[----:B------:R-:W-:Y:S01]  /*5450*/  @!UP0 UIADD3 UR16, UPT, UPT, UR21, 0x6200, URZ ;  /* 0x0000620015108890 */ /* 0x000fe2000fffe0ff */
[----:B------:R-:W-:Y:S01]  /*5460*/  @!P1 R2UR UR4, R0 ;  /* 0x00000000000492ca */ /* 0x000fe200000e0000 */
[----:B------:R-:W-:Y:S01]  /*5470*/  @!UP0 UIADD3 UR17, UPT, UPT, UR21, 0x58, URZ ;  /* 0x0000005815118890 */ /* 0x000fe2000fffe0ff */
[----:B------:R-:W-:Y:S01]  /*5480*/  SEL R0, RZ, 0x1, P0 ;  /* 0x00000001ff007807 */ /* 0x000fe20000000000 */
[----:B------:R-:W-:Y:S01]  /*5490*/  @!UP0 UIADD3 UR10, UPT, UPT, UR42, 0x70, URZ ;  /* 0x000000702a0a8890 */ /* 0x000fe2000fffe0ff */
[----:B------:R-:W-:Y:S01]  /*54a0*/  LOP3.LUT R15, R15, 0x1, RZ, 0x3c, !PT ;  /* 0x000000010f0f7812 */ /* 0x000fe200078e3cff */
[----:B------:R-:W-:Y:S01]  /*54b0*/  @!UP0 UIADD3 UR8, UPT, UPT, UR21, 0x7200, URZ ;  /* 0x0000720015088890 */ /* 0x000fe2000fffe0ff */
[----:B------:R-:W-:Y:S01]  /*54c0*/  IMAD.U32 R8, RZ, RZ, UR5 ;  /* 0x00000005ff087e24 */ /* 0x000fe2000f8e00ff */
[----:B------:R-:W-:Y:S01]  /*54d0*/  VOTEU.ALL UP0, P1 ;  /* 0x0000000000ff7886 */ /* 0x000fe20000800000 */
[----:B------:R-:W-:Y:S01]  /*54e0*/  UMOV UR19, UR43 ;  /* 0x0000002b00137c82 */ /* 0x000fe20008000000 */
[----:B------:R-:W-:Y:S01]  /*54f0*/  UMOV UR20, UR36 ;  /* 0x0000002400147c82 */ /* 0x000fe20008000000 */
[----:B------:R-:W-:Y:S01]  /*5500*/  UMOV UR11, UR43 ;  /* 0x0000002b000b7c82 */ /* 0x000fe20008000000 */
[----:B------:R-:W-:Y:S01]  /*5510*/  UMOV UR12, UR36 ;  /* 0x00000024000c7c82 */ /* 0x000fe20008000000 */
[----:B------:R-:W-:Y:S01]  /*5520*/  UMOV UR9, UR17 ;  /* 0x0000001100097c82 */ /* 0x000fe20008000000 */
[----:B------:R-:W-:Y:S01]  /*5530*/  IMAD.U32 R9, RZ, RZ, UR4 ;  /* 0x00000004ff097e24 */ /* 0x000fe2000f8e00ff */
[----:B------:R-:W-:Y:S01]  /*5540*/  @!P1 R2UR UR4, R8 ;  /* 0x00000000080492ca */ /* 0x000fe200000e0000 */
[----:B------:R-:W-:Y:S01]  /*5550*/  UMOV UR36, UR29 ;  /* 0x0000001d00247c82 */ /* 0x000fe20008000000 */
[----:B------:R-:W-:Y:S02]  /*5560*/  LOP3.LUT R13, R13, R0, RZ, 0x3c, !PT ;  /* 0x000000000d0d7212 */ /* 0x000fe400078e3cff */
[----:B------:R-:W-:Y:S02]  /*5570*/  @!P1 R2UR UR5, R9 ;  /* 0x00000000090592ca */ /* 0x000fe400000e0000 */
[----:B------:R-:W-:Y:S11]  /*5580*/  SEL R14, R14, RZ, P0 ;  /* 0x000000ff0e0e7207 */ /* 0x000ff60000000000 */
[----:B------:R2:W-:Y:S01]  /*5590*/  @!UP0 UTMALDG.3D [UR16], [UR4], desc[UR6] ;  /* 0x00000610040085b4 */ /* 0x0005e20008011000 */
[----:B------:R-:W-:Y:S05]  /*55a0*/  VOTEU.ALL UP0, P1 ;  /* 0x0000000000ff7886 */ /* 0x000fea0000800000 */
[----:B------:R3:W-:Y:S01]  /*55b0*/  @!UP0 UTMALDG.3D [UR8], [UR4], desc[UR6] ;  /* 0x00000608040085b4 */ /* 0x0007e20008011000 */
[----:B------:R3:W-:Y:S01]  /*55c0*/  @!P1 SYNCS.ARRIVE.TRANS64.RED.A0TR RZ, [UR21+0x58], R7 ;  /* 0x00005807ffff99a7 */ /* 0x0007e20008300415 */
[----:B------:R-:W-:Y:S01]  /*55d0*/  SYNCS.ARRIVE.TRANS64.RED.A1T0 RZ, [UR37], RZ ;  /* 0x000000ffffff79a7 */ /* 0x000fe20008100425 */
[----:B--2---:R-:W-:Y:S01]  /*55e0*/  UIADD3 UR20, UPT, UPT, UR14, UR26, URZ ;  /* 0x0000001a0e147290 */ /* 0x004fe2000fffe0ff */
[----:B------:R-:W-:Y:S11]  /*55f0*/  BRA.U UP1, `(.L_x_96) ;  /* 0xfffffff101047547 */ /* 0x000ff6000b83ffff */
[----:B------:R-:W-:-:S04]  /*5600*/  SHF.L.U32 R3, R15, 0x1f, RZ ;  /* 0x0000001f0f037819 */ /* 0x000fc800000006ff */
[----:B------:R-:W2:Y:S02]  /*5610*/  SYNCS.PHASECHK.TRANS64.TRYWAIT P0, [UR21+0x60], R3 ;  /* 0x00006003ff0075a7 */ /* 0x000ea40008001115 */
[----:B--2---:R-:W-:Y:S05]  /*5620*/  @!P0 BRA `(.L_x_97) ;  /* 0x00000044003c8947 */ /* 0x004fea0003800000 */
.L_x_190:
[----:B------:R-:W4:Y:S02]  /*5630*/  SYNCS.PHASECHK.TRANS64.TRYWAIT P0, [UR21+0x68], R3 ;  /* 0x00006803ff0075a7 */ /* 0x000f240008001115 */
[----:B----4-:R-:W-:Y:S05]  /*5640*/  @!P0 BRA `(.L_x_98) ;  /* 0x00000044004c8947 */ /* 0x010fea0003800000 */
.L_x_192:
[----:B------:R-:W4:Y:S02]  /*5650*/  SYNCS.PHASECHK.TRANS64.TRYWAIT P0, [UR21+0x70], R3 ;  /* 0x00007003ff0075a7 */ /* 0x000f240008001115 */
[----:B----4-:R-:W-:Y:S05]  /*5660*/  @!P0 BRA `(.L_x_99) ;  /* 0x00000044005c8947 */ /* 0x010fea0003800000 */
.L_x_194:
[----:B--2---:R-:W-:-:S07]  /*5670*/  MOV R0, UR21 ;  /* 0x0000001500007c02 */ /* 0x004fce0008000f00 */
.L_x_100:
[----:B--2---:R-:W-:-:S04]  /*5680*/  SHF.L.U32 R3, R15, 0x1f, RZ ;  /* 0x0000001f0f037819 */ /* 0x004fc800000006ff */
[----:B------:R2:W4:Y:S03]  /*5690*/  SYNCS.PHASECHK.TRANS64.TRYWAIT P0, [R0+URZ+0x78], R3 ;  /* 0x00007803000075a7 */ /* 0x00052600080011ff */
[----:B----4-:R-:W-:Y:S05]  /*56a0*/  @!P0 NANOSLEEP.SYNCS 0x989680 ;  /* 0x009896800000895d */ /* 0x010fea0003900000 */
[----:B------:R-:W4:Y:S02]  /*56b0*/  @!P0 SYNCS.PHASECHK.TRANS64 P0, [R0+URZ+0x78], R3 ;  /* 0x00007803000085a7 */ /* 0x000f2400080010ff */
[----:B-1-34-:R-:W-:Y:S05]  /*56c0*/  @P0 EXIT ;  /* 0x000000000000094d */ /* 0x01afea0003800000 */
[----:B------:R-:W-:Y:S05]  /*56d0*/  BRA `(.L_x_100) ;  /* 0xfffffffc00e87947 */ /* 0x000fea000383ffff */
.L_x_85:
[----:B------:R-:W-:-:S06]  /*56e0*/  UISETP.GE.AND UP0, UPT, UR25, 0x4, UPT ;  /* 0x000000041900788c */ /* 0x000fcc000bf06270 */
[----:B------:R-:W-:-:S13]  /*56f0*/  PLOP3.LUT P0, PT, PT, PT, UP0, 0x80, 0x8 ;  /* 0x000000000008781c */ /* 0x000fda0003f0f008 */
[----:B------:R-:W-:Y:S05]  /*5700*/  @!P0 EXIT ;  /* 0x000000000000894d */ /* 0x000fea0003800000 */
[----:B------:R-:W-:Y:S01]  /*5710*/  BAR.SYNC.DEFER_BLOCKING 0x6, 0xa0 ;  /* 0x0182800000007b1d */ /* 0x000fe20000010000 */
[C---:B------:R-:W-:Y:S01]  /*5720*/  IMAD.SHL.U32 R3, R70.reuse, 0x10, RZ ;  /* 0x0000001046037824 */ /* 0x040fe200078e00ff */
[C---:B------:R-:W-:Y:S01]  /*5730*/  SHF.L.U32 R2, R70.reuse, 0x1, RZ ;  /* 0x0000000146027819 */ /* 0x040fe200000006ff */
[C---:B------:R-:W-:Y:S01]  /*5740*/  IMAD.SHL.U32 R8, R57.reuse, 0x200, RZ ;  /* 0x0000020039087824 */ /* 0x040fe200078e00ff */
[C---:B------:R-:W-:Y:S01]  /*5750*/  LOP3.LUT R71, R70.reuse, 0x60, RZ, 0xc0, !PT ;  /* 0x0000006046477812 */ /* 0x040fe200078ec0ff */
[----:B------:R-:W-:Y:S01]  /*5760*/  IMAD.SHL.U32 R4, R57, 0x200000, RZ ;  /* 0x0020000039047824 */ /* 0x000fe200078e00ff */
[----:B------:R-:W-:Y:S02]  /*5770*/  UMOV UR43, 0x400 ;  /* 0x00000400002b7882 */ /* 0x000fe40000000000 */
[----:B------:R-:W1:Y:S01]  /*5780*/  LDC.64 R54, c[0x0][0x8b0] ;  /* 0x00022c00ff367b82 */ /* 0x000e620000000a00 */
[----:B------:R-:W-:Y:S01]  /*5790*/  ULEA UR43, UR47, UR43, 0x18 ;  /* 0x0000002b2f2b7291 */ /* 0x000fe2000f8ec0ff */
[C---:B------:R-:W-:Y:S01]  /*57a0*/  LOP3.LUT R69, R3.reuse, 0x590, RZ, 0xc0, !PT ;  /* 0x0000059003457812 */ /* 0x040fe200078ec0ff */
[----:B------:R-:W2:Y:S01]  /*57b0*/  LDCU.64 UR6, c[0x0][0x890] ;  /* 0x00011200ff0677ac */ /* 0x000ea20008000a00 */
[----:B------:R-:W-:Y:S01]  /*57c0*/  LOP3.LUT R3, R3, 0x60, RZ, 0xc0, !PT ;  /* 0x0000006003037812 */ /* 0x000fe200078ec0ff */
[----:B------:R-:W-:Y:S01]  /*57d0*/  IMAD.U32 R23, R70, 0x10000, RZ ;  /* 0x0001000046177824 */ /* 0x000fe200078e00ff */
[----:B------:R-:W-:Y:S01]  /*57e0*/  LOP3.LUT R69, R69, 0x200, R8, 0xf8, !PT ;  /* 0x0000020045457812 */ /* 0x000fe200078ef808 */
[----:B------:R-:W-:Y:S01]  /*57f0*/  UIADD3 UR4, UPT, UPT, UR43, 0x200, URZ ;  /* 0x000002002b047890 */ /* 0x000fe2000fffe0ff */
[----:B------:R-:W3:Y:S01]  /*5800*/  LDC.64 R52, c[0x0][0x8a8] ;  /* 0x00022a00ff347b82 */ /* 0x000ee20000000a00 */
[----:B------:R-:W-:Y:S01]  /*5810*/  LOP3.LUT R2, R3, 0xc, R2, 0xf8, !PT ;  /* 0x0000000c03027812 */ /* 0x000fe200078ef802 */
[----:B------:R-:W-:Y:S01]  /*5820*/  HFMA2 R22, -RZ, RZ, 0, 0 ;  /* 0x00000000ff167431 */ /* 0x000fe200000001ff */
[----:B------:R-:W-:Y:S01]  /*5830*/  LOP3.LUT R4, R4, 0x200000, RZ, 0xc0, !PT ;  /* 0x0020000004047812 */ /* 0x000fe200078ec0ff */
[----:B------:R-:W-:Y:S01]  /*5840*/  IMAD.MOV.U32 R66, RZ, RZ, 0x1 ;  /* 0x00000001ff427424 */ /* 0x000fe200078e00ff */
[----:B------:R-:W-:-:S02]  /*5850*/  LOP3.LUT R69, R69, R2, RZ, 0xfc, !PT ;  /* 0x0000000245457212 */ /* 0x000fc400078efcff */
[----:B------:R-:W-:Y:S02]  /*5860*/  CS2R R64, SRZ ;  /* 0x0000000000407805 */ /* 0x000fe4000001ff00 */
[----:B------:R-:W-:Y:S01]  /*5870*/  MOV R60, UR4 ;  /* 0x00000004003c7c02 */ /* 0x000fe20008000f00 */
[----:B------:R-:W-:Y:S01]  /*5880*/  IMAD.MOV.U32 R62, RZ, RZ, RZ ;  /* 0x000000ffff3e7224 */ /* 0x000fe200078e00ff */
[----:B------:R-:W4:Y:S01]  /*5890*/  LDS R0, [UR43+0x140] ;  /* 0x0001402bff007984 */ /* 0x000f220008000800 */
[----:B------:R-:W-:Y:S01]  /*58a0*/  LOP3.LUT R68, R70, 0x2, RZ, 0xc0, !PT ;  /* 0x0000000246447812 */ /* 0x000fe200078ec0ff */
[----:B------:R-:W1:Y:S01]  /*58b0*/  LDCU UR60, c[0x0][0x370] ;  /* 0x00006e00ff3c77ac */ /* 0x000e620008000800 */
[----:B------:R-:W-:Y:S01]  /*58c0*/  LOP3.LUT R23, R4, 0x400000, R23, 0xf8, !PT ;  /* 0x0040000004177812 */ /* 0x000fe200078ef817 */
[----:B------:R-:W-:Y:S01]  /*58d0*/  IMAD R69, R69, 0x4, R60 ;  /* 0x0000000445457824 */ /* 0x000fe200078e023c */
[----:B------:R-:W-:Y:S01]  /*58e0*/  LOP3.LUT R70, R70, 0x4, RZ, 0xc0, !PT ;  /* 0x0000000446467812 */ /* 0x000fe200078ec0ff */
[----:B--2---:R-:W-:Y:S01]  /*58f0*/  IMAD.U32 R73, RZ, RZ, UR6 ;  /* 0x00000006ff497e24 */ /* 0x004fe2000f8e00ff */
[----:B------:R-:W2:Y:S01]  /*5900*/  LDCU UR42, c[0x0][0xb0c] ;  /* 0x00016180ff2a77ac */ /* 0x000ea20008000800 */
[----:B------:R-:W-:-:S02]  /*5910*/  IMAD.U32 R72, RZ, RZ, UR7 ;  /* 0x00000007ff487e24 */ /* 0x000fc4000f8e00ff */
[--C-:B------:R-:W-:Y:S01]  /*5920*/  IMAD R68, R68, -0x10, R69.reuse ;  /* 0xfffffff044447824 */ /* 0x100fe200078e0245 */
[----:B------:R-:W1:Y:S01]  /*5930*/  LDCU UR39, c[0x0][0xb30] ;  /* 0x00016600ff2777ac */ /* 0x000e620008000800 */
[----:B------:R-:W-:Y:S01]  /*5940*/  IMAD R67, R70, -0x10, R69 ;  /* 0xfffffff046437824 */ /* 0x000fe200078e0245 */
[----:B------:R-:W1:Y:S01]  /*5950*/  LDCU.64 UR54, c[0x0][0x888] ;  /* 0x00011100ff3677ac */ /* 0x000e620008000a00 */
[----:B------:R-:W1:Y:S01]  /*5960*/  LDCU.64 UR40, c[0x0][0xb28] ;  /* 0x00016500ff2877ac */ /* 0x000e620008000a00 */
[----:B------:R-:W1:Y:S01]  /*5970*/  LDCU.128 UR56, c[0x0][0xb10] ;  /* 0x00016200ff3877ac */ /* 0x000e620008000c00 */
[----:B------:R-:W1:Y:S01]  /*5980*/  LDCU UR53, c[0x0][0x374] ;  /* 0x00006e80ff3577ac */ /* 0x000e620008000800 */
[----:B------:R-:W-:Y:S01]  /*5990*/  UMOV UR52, URZ ;  /* 0x000000ff00347c82 */ /* 0x000fe20008000000 */
[----:B------:R-:W-:Y:S01]  /*59a0*/  UMOV UR46, URZ ;  /* 0x000000ff002e7c82 */ /* 0x000fe20008000000 */
[----:B-1234-:R-:W-:-:S07]  /*59b0*/  IMAD.IADD R23, R0, 0x1, R23 ;  /* 0x0000000100177824 */ /* 0x01efce00078e0217 */
.L_x_144:
[----:B------:R-:W-:Y:S02]  /*59c0*/  LEA R3, R62, UR43, 0x3 ;  /* 0x0000002b3e037c11 */ /* 0x000fe4000f8e18ff */
[----:B------:R-:W-:Y:S02]  /*59d0*/  SHF.L.U32 R0, R64, 0x1f, RZ ;  /* 0x0000001f40007819 */ /* 0x000fe400000006ff */
[----:B-1----:R-:W-:Y:S02]  /*59e0*/  LEA R5, R62, UR43, 0x4 ;  /* 0x0000002b3e057c11 */ /* 0x002fe4000f8e20ff */
[----:B------:R-:W1:Y:S02]  /*59f0*/  SYNCS.PHASECHK.TRANS64.TRYWAIT P0, [R3+URZ+0x90], R0 ;  /* 0x00009000030075a7 */ /* 0x000e6400080011ff */
[----:B-12---:R-:W-:Y:S05]  /*5a00*/  @!P0 BRA `(.L_x_101) ;  /* 0x00000040008c8947 */ /* 0x006fea0003800000 */
.L_x_195:
        /* <DEDUP_REMOVED lines=11> */
[----:B------:R-:W-:Y:S01]  /*5ac0*/  PLOP3.LUT P0, PT, PT, PT, UP1, 0x80, 0x8 ;  /* 0x000000000008781c */ /* 0x000fe20003f0f018 */
[----:B------:R-:W-:Y:S11]  /*5ad0*/  UP2UR UR62, UPR, URZ, 0x2 ;  /* 0x00000002ff3e7883 */ /* 0x000ff60008000000 */
[----:B------:R-:W-:Y:S01]  /*5ae0*/  @!UPT UIADD3 URZ, UPT, UPT, URZ, URZ, URZ ;  /* 0x000000fffffff290 */ /* 0x000fe2000fffe0ff */
[----:B-1----:R-:W-:Y:S02]  /*5af0*/  @P0 SHF.R.U32.HI R0, RZ, 0x10, R5 ;  /* 0x00000010ff000819 */ /* 0x002fe40000011605 */
        /* <DEDUP_REMOVED lines=12> */
[----:B------:R-:W2:Y:S01]  /*5bc0*/  LDCU UR12, c[0x0][0xb20] ;  /* 0x00016400ff0c77ac */ /* 0x000ea20008000800 */
[----:B------:R-:W-:Y:S02]  /*5bd0*/  UIMAD.WIDE.U32 UR4, UR53, UR59, URZ ;  /* 0x0000003b350472a5 */ /* 0x000fe4000f8e00ff */
[----:B------:R-:W-:Y:S02]  /*5be0*/  UIMAD.WIDE.U32 UR6, UR60, UR56, URZ ;  /* 0x000000383c0672a5 */ /* 0x000fe4000f8e00ff */
[----:B------:R-:W-:Y:S02]  /*5bf0*/  UISETP.NE.AND UP0, UPT, UR58, 0x1, UPT ;  /* 0x000000013a00788c */ /* 0x000fe4000bf05270 */
[----:B------:R-:W-:Y:S02]  /*5c00*/  UIMAD.WIDE.U32 UR8, UR37, UR59, URZ ;  /* 0x0000003b250872a5 */ /* 0x000fe4000f8e00ff */
[----:B------:R-:W-:Y:S02]  /*5c10*/  UIMAD.WIDE.U32 UR10, UR38, UR56, URZ ;  /* 0x00000038260a72a5 */ /* 0x000fe4000f8e00ff */
[----:B------:R-:W-:Y:S02]  /*5c20*/  UISETP.NE.AND UP1, UPT, UR42, 0x1, UPT ;  /* 0x000000012a00788c */ /* 0x000fe4000bf25270 */
[----:B------:R-:W-:Y:S01]  /*5c30*/  UISETP.NE.AND UP2, UPT, UR45, 0x1, UPT ;  /* 0x000000012d00788c */ /* 0x000fe2000bf45270 */
[----:B------:R-:W-:Y:S02]  /*5c40*/  UMOV UR4, UR5 ;  /* 0x0000000500047c82 */ /* 0x000fe40008000000 */
[----:B--2---:R-:W-:Y:S03]  /*5c50*/  USHF.R.U32.HI UR5, URZ, UR12, UR4 ;  /* 0x0000000cff057299 */ /* 0x004fe60008011604 */
[----:B------:R-:W-:Y:S02]  /*5c60*/  UMOV UR4, UR7 ;  /* 0x0000000700047c82 */ /* 0x000fe40008000000 */
[----:B------:R-:W-:Y:S02]  /*5c70*/  USHF.R.U32.HI UR7, URZ, UR57, UR4 ;  /* 0x00000039ff077299 */ /* 0x000fe40008011604 */
[----:B------:R-:W-:Y:S02]  /*5c80*/  USEL UR4, UR53, UR5, !UP0 ;  /* 0x0000000535047287 */ /* 0x000fe4000c000000 */
[----:B------:R-:W-:Y:S01]  /*5c90*/  USEL UR7, UR60, UR7, !UP1 ;  /* 0x000000073c077287 */ /* 0x000fe2000c800000 */
[----:B------:R-:W-:Y:S01]  /*5ca0*/  UMOV UR5, UR9 ;  /* 0x0000000900057c82 */ /* 0x000fe20008000000 */
[----:B------:R-:W-:Y:S02]  /*5cb0*/  UIMAD.WIDE.U32 UR8, UR4, UR40, URZ ;  /* 0x00000028040872a5 */ /* 0x000fe4000f8e00ff */
[----:B------:R-:W-:Y:S03]  /*5cc0*/  USHF.R.U32.HI UR6, URZ, UR12, UR5 ;  /* 0x0000000cff067299 */ /* 0x000fe60008011605 */
[----:B------:R-:W-:Y:S01]  /*5cd0*/  UMOV UR5, UR11 ;  /* 0x0000000b00057c82 */ /* 0x000fe20008000000 */
[----:B------:R-:W-:Y:S02]  /*5ce0*/  UIMAD.WIDE.U32 UR10, UR7, UR40, URZ ;  /* 0x00000028070a72a5 */ /* 0x000fe4000f8e00ff */
[----:B------:R-:W-:Y:S02]  /*5cf0*/  USHF.R.U32.HI UR12, URZ, UR57, UR5 ;  /* 0x00000039ff0c7299 */ /* 0x000fe40008011605 */
[----:B------:R-:W-:Y:S01]  /*5d00*/  USEL UR6, UR37, UR6, !UP0 ;  /* 0x0000000625067287 */ /* 0x000fe2000c000000 */
[----:B------:R-:W-:Y:S02]  /*5d10*/  UMOV UR5, UR9 ;  /* 0x0000000900057c82 */ /* 0x000fe40008000000 */
[----:B------:R-:W-:Y:S01]  /*5d20*/  UMOV UR10, UR11 ;  /* 0x0000000b000a7c82 */ /* 0x000fe20008000000 */
[----:B------:R-:W-:Y:S02]  /*5d30*/  @UP2 USHF.R.U32.HI UR4, URZ, UR41, UR5 ;  /* 0x00000029ff042299 */ /* 0x000fe40008011605 */
[----:B------:R-:W-:Y:S02]  /*5d40*/  @UP2 USHF.R.U32.HI UR7, URZ, UR41, UR10 ;  /* 0x00000029ff072299 */ /* 0x000fe4000801160a */
[----:B------:R-:W-:Y:S02]  /*5d50*/  UIMAD UR4, UR45, UR4, URZ ;  /* 0x000000042d0472a4 */ /* 0x000fe4000f8e02ff */
        /* <DEDUP_REMOVED lines=8> */
[----:B------:R-:W-:Y:S02]  /*5de0*/  USEL UR11, UR6, UR4, !UP2 ;  /* 0x00000004060b7287 */ /* 0x000fe4000d000000 */
[----:B------:R-:W-:Y:S02]  /*5df0*/  UIADD3 UR8, UPT, UPT, -UR5, URZ, URZ ;  /* 0x000000ff05087290 */ /* 0x000fe4000fffe1ff */
[----:B------:R-:W-:Y:S01]  /*5e00*/  UIADD3 UR10, UPT, UPT, -UR11, URZ, URZ ;  /* 0x000000ff0b0a7290 */ /* 0x000fe2000fffe1ff */
[----:B------:R-:W-:Y:S01]  /*5e10*/  @!UP0 UMOV UR4, UR9 ;  /* 0x0000000900048c82 */ /* 0x000fe20008000000 */
[----:B------:R-:W-:Y:S02]  /*5e20*/  UIADD3 UR9, UPT, UPT, -UR6, URZ, URZ ;  /* 0x000000ff06097290 */ /* 0x000fe4000fffe1ff */
[----:B------:R-:W-:Y:S02]  /*5e30*/  @!UP0 USHF.R.U32.HI UR4, URZ, UR41, UR4 ;  /* 0x00000029ff048299 */ /* 0x000fe40008011604 */
[----:B------:R-:W-:Y:S02]  /*5e40*/  UIMAD UR10, UR45, UR10, UR6 ;  /* 0x0000000a2d0a72a4 */ /* 0x000fe4000f8e0206 */
[----:B------:R-:W-:Y:S04]  /*5e50*/  @!UP0 USEL UR4, UR5, UR4, !UP2 ;  /* 0x0000000405048287 */ /* 0x000fe8000d000000 */
[----:B------:R-:W-:Y:S02]  /*5e60*/  @!UP0 UIMAD UR10, UR7, UR10, UR4 ;  /* 0x0000000a070a82a4 */ /* 0x000fe4000f8e0204 */
[----:B------:R-:W-:Y:S02]  /*5e70*/  @!UP0 UIADD3 UR11, UPT, UPT, UR11, -UR4, URZ ;  /* 0x800000040b0b8290 */ /* 0x000fe4000fffe0ff */
[----:B------:R-:W-:Y:S02]  /*5e80*/  UIMAD UR7, UR42, UR8, UR38 ;  /* 0x000000082a0772a4 */ /* 0x000fe4000f8e0226 */
[----:B------:R-:W-:Y:S02]  /*5e90*/  @!UP0 UIMAD UR6, UR11, UR45, UR5 ;  /* 0x0000002d0b0682a4 */ /* 0x000fe4000f8e0205 */
[----:B------:R-:W-:Y:S01]  /*5ea0*/  UIMAD UR4, UR58, UR9, UR37 ;  /* 0x000000093a0472a4 */ /* 0x000fe2000f8e0225 */
[----:B------:R-:W-:Y:S02]  /*5eb0*/  @!UP0 UMOV UR5, UR10 ;  /* 0x0000000a00058c82 */ /* 0x000fe40008000000 */
[----:B------:R-:W-:Y:S02]  /*5ec0*/  UIMAD UR38, UR5, UR42, UR7 ;  /* 0x0000002a052672a4 */ /* 0x000fe4000f8e0207 */
[----:B------:R-:W-:Y:S11]  /*5ed0*/  UIMAD UR37, UR6, UR58, UR4 ;  /* 0x0000003a062572a4 */ /* 0x000ff6000f8e0204 */
[----:B------:R-:W-:Y:S01]  /*5ee0*/  @!UPT UIADD3 URZ, UPT, UPT, URZ, URZ, URZ ;  /* 0x000000fffffff290 */ /* 0x000fe2000fffe0ff */
.L_x_102:
[----:B------:R-:W-:Y:S01]  /*5ef0*/  UISETP.NE.AND UP0, UPT, UR39, 0x1, UPT ;  /* 0x000000012700788c */ /* 0x000fe2000bf05270 */
[----:B------:R-:W-:Y:S01]  /*5f00*/  LOP3.LUT P0, RZ, R60, 0x1b0, RZ, 0xc0, !PT ;  /* 0x000001b03cff7812 */ /* 0x000fe2000780c0ff */
[----:B------:R-:W-:Y:S01]  /*5f10*/  USHF.L.U32 UR50, UR20, 0x6, URZ ;  /* 0x0000000614327899 */ /* 0x000fe200080006ff */
[----:B------:R-:W-:Y:S01]  /*5f20*/  BSSY.RECONVERGENT B6, `(.L_x_103) ;  /* 0x0000034000067945 */ /* 0x000fe20003800200 */
[----:B------:R-:W-:Y:S01]  /*5f30*/  USHF.L.U32 UR49, UR24, 0x7, URZ ;  /* 0x0000000718317899 */ /* 0x000fe200080006ff */
[----:B------:R-:W-:Y:S06]  /*5f40*/  IADD3 R62, PT, PT, R62, 0x1, RZ ;  /* 0x000000013e3e7810 */ /* 0x000fec0007ffe0ff */
[----:B------:R-:W2:Y:S01]  /*5f50*/  @!UP0 LDCU.128 UR12, c[0x0][0xb10] ;  /* 0x00016200ff0c87ac */ /* 0x000ea20008000c00 */
[----:B------:R-:W3:Y:S01]  /*5f60*/  @!UP0 LDCU UR5, c[0x0][0xb0c] ;  /* 0x00016180ff0587ac */ /* 0x000ee20008000800 */
[----:B------:R-:W4:Y:S01]  /*5f70*/  @!UP0 LDCU UR10, c[0x0][0xb20] ;  /* 0x00016400ff0a87ac */ /* 0x000f220008000800 */
[----:B--2---:R-:W-:Y:S02]  /*5f80*/  UIMAD.WIDE.U32 UR8, UR38, UR12, URZ ;  /* 0x0000000c260872a5 */ /* 0x004fe4000f8e00ff */
[----:B------:R-:W-:Y:S02]  /*5f90*/  UIMAD.WIDE.U32 UR6, UR37, UR15, URZ ;  /* 0x0000000f250672a5 */ /* 0x000fe4000f8e00ff */
[----:B------:R-:W-:Y:S03]  /*5fa0*/  @!UP0 UISETP.NE.AND UP1, UPT, UR14, 0x1, UPT ;  /* 0x000000010e00888c */ /* 0x000fe6000bf25270 */
[----:B------:R-:W-:Y:S01]  /*5fb0*/  @!UP0 UMOV UR4, UR9 ;  /* 0x0000000900048c82 */ /* 0x000fe20008000000 */
[----:B---3--:R-:W-:Y:S02]  /*5fc0*/  @!UP0 UISETP.NE.AND UP2, UPT, UR5, 0x1, UPT ;  /* 0x000000010500888c */ /* 0x008fe4000bf45270 */
[----:B------:R-:W-:Y:S01]  /*5fd0*/  @!UP0 USHF.R.U32.HI UR4, URZ, UR13, UR4 ;  /* 0x0000000dff048299 */ /* 0x000fe20008011604 */
[----:B------:R-:W-:Y:S02]  /*5fe0*/  @!UP0 UMOV UR6, UR7 ;  /* 0x0000000700068c82 */ /* 0x000fe40008000000 */
[----:B----4-:R-:W-:Y:S02]  /*5ff0*/  @!UP0 USHF.R.U32.HI UR6, URZ, UR10, UR6 ;  /* 0x0000000aff068299 */ /* 0x010fe40008011606 */
[----:B------:R-:W-:Y:S02]  /*6000*/  @!UP0 USEL UR7, UR38, UR4, !UP2 ;  /* 0x0000000426078287 */ /* 0x000fe4000d000000 */
[----:B------:R-:W-:Y:S04]  /*6010*/  @!UP0 USEL UR6, UR37, UR6, !UP1 ;  /* 0x0000000625068287 */ /* 0x000fe8000c800000 */
[----:B------:R-:W-:Y:S02]  /*6020*/  @!UP0 UIADD3 UR4, UPT, UPT, -UR7, UR6, URZ ;  /* 0x0000000607048290 */ /* 0x000fe4000fffe1ff */
[----:B------:R-:W-:Y:S02]  /*6030*/  @!UP0 UIADD3 UR6, UPT, UPT, UR7, -UR6, URZ ;  /* 0x8000000607068290 */ /* 0x000fe4000fffe0ff */
[----:B------:R-:W-:Y:S02]  /*6040*/  @!UP0 UIMAD UR38, UR4, UR5, UR38 ;  /* 0x00000005042682a4 */ /* 0x000fe4000f8e0226 */
[----:B------:R-:W-:Y:S01]  /*6050*/  @!UP0 UIMAD UR37, UR6, UR14, UR37 ;  /* 0x0000000e062582a4 */ /* 0x000fe2000f8e0225 */
[----:B------:R-:W-:Y:S11]  /*6060*/  @!P0 BRA `(.L_x_104) ;  /* 0x00000000007c8947 */ /* 0x000ff60003800000 */
[----:B------:R-:W2:Y:S01]  /*6070*/  LDCU.64 UR8, c[0x4][0x80] ;  /* 0x01001000ff0877ac */ /* 0x000ea20008000a00 */
[----:B------:R-:W-:Y:S01]  /*6080*/  MOV R2, 0x0 ;  /* 0x0000000000027802 */ /* 0x000fe20000000f00 */
[----:B------:R-:W-:Y:S02]  /*6090*/  HFMA2 R12, -RZ, RZ, 0, 5.9604644775390625e-08 ;  /* 0x00000001ff0c7431 */ /* 0x000fe400000001ff */
[----:B------:R-:W-:Y:S01]  /*60a0*/  IMAD.MOV.U32 R8, RZ, RZ, 0x70 ;  /* 0x00000070ff087424 */ /* 0x000fe200078e00ff */
[----:B------:R3:W4:Y:S01]  /*60b0*/  LDC.64 R14, c[0x4][R2] ;  /* 0x01000000020e7b82 */ /* 0x0007220000000a00 */
[----:B------:R-:W1:Y:S01]  /*60c0*/  LDCU.64 UR6, c[0x4][0x88] ;  /* 0x01001100ff0677ac */ /* 0x000e620008000a00 */
[----:B------:R-:W-:Y:S01]  /*60d0*/  IMAD.MOV.U32 R13, RZ, RZ, RZ ;  /* 0x000000ffff0d7224 */ /* 0x000fe200078e00ff */
[----:B------:R-:W1:Y:S01]  /*60e0*/  LDCU.64 UR4, c[0x4][0x8] ;  /* 0x01000100ff0477ac */ /* 0x000e620008000a00 */
[----:B--2---:R-:W-:Y:S01]  /*60f0*/  MOV R5, UR9 ;  /* 0x0000000900057c02 */ /* 0x004fe20008000f00 */
[----:B------:R-:W-:Y:S01]  /*6100*/  IMAD.U32 R4, RZ, RZ, UR8 ;  /* 0x00000008ff047e24 */ /* 0x000fe2000f8e00ff */
[----:B-1----:R-:W-:Y:S01]  /*6110*/  MOV R7, UR7 ;  /* 0x0000000700077c02 */ /* 0x002fe20008000f00 */
[----:B------:R-:W-:Y:S01]  /*6120*/  IMAD.U32 R6, RZ, RZ, UR6 ;  /* 0x00000006ff067e24 */ /* 0x000fe2000f8e00ff */
[----:B------:R-:W-:Y:S01]  /*6130*/  MOV R11, UR5 ;  /* 0x00000005000b7c02 */ /* 0x000fe20008000f00 */
[----:B------:R-:W-:Y:S02]  /*6140*/  IMAD.U32 R10, RZ, RZ, UR4 ;  /* 0x00000004ff0a7e24 */ /* 0x000fe4000f8e00ff */
[----:B------:R-:W-:Y:S07]  /*6150*/  LEPC R20, `(.L_x_105) ;  /* 0x000000001014794e */ /* 0x000fee0000000000 */
[----:B---345:R-:W-:Y:S05]  /*6160*/  CALL.ABS.NOINC R14 ;  /* 0x000000000e007343 */ /* 0x038fea0003c00000 */
.L_x_105:
[----:B------:R-:W1:Y:S01]  /*6170*/  LDCU.64 UR8, c[0x4][0x80] ;  /* 0x01001000ff0877ac */ /* 0x000e620008000a00 */
[----:B------:R-:W2:Y:S01]  /*6180*/  LDC.64 R2, c[0x4][R2] ;  /* 0x0100000002027b82 */ /* 0x000ea20000000a00 */
[----:B------:R-:W-:Y:S02]  /*6190*/  HFMA2 R12, -RZ, RZ, 0, 5.9604644775390625e-08 ;  /* 0x00000001ff0c7431 */ /* 0x000fe400000001ff */
[----:B------:R-:W-:Y:S02]  /*61a0*/  IMAD.MOV.U32 R8, RZ, RZ, 0x70 ;  /* 0x00000070ff087424 */ /* 0x000fe400078e00ff */
[----:B------:R-:W-:Y:S01]  /*61b0*/  IMAD.MOV.U32 R13, RZ, RZ, RZ ;  /* 0x000000ffff0d7224 */ /* 0x000fe200078e00ff */
[----:B------:R-:W3:Y:S01]  /*61c0*/  LDCU.64 UR6, c[0x4][0x88] ;  /* 0x01001100ff0677ac */ /* 0x000ee20008000a00 */
[----:B------:R-:W4:Y:S01]  /*61d0*/  LDCU.64 UR4, c[0x4][0x8] ;  /* 0x01000100ff0477ac */ /* 0x000f220008000a00 */
[----:B-1----:R-:W-:Y:S02]  /*61e0*/  MOV R4, UR8 ;  /* 0x0000000800047c02 */ /* 0x002fe40008000f00 */
[----:B------:R-:W-:Y:S02]  /*61f0*/  MOV R5, UR9 ;  /* 0x0000000900057c02 */ /* 0x000fe40008000f00 */
[----:B---3--:R-:W-:Y:S01]  /*6200*/  MOV R7, UR7 ;  /* 0x0000000700077c02 */ /* 0x008fe20008000f00 */
[----:B------:R-:W-:Y:S01]  /*6210*/  IMAD.U32 R6, RZ, RZ, UR6 ;  /* 0x00000006ff067e24 */ /* 0x000fe2000f8e00ff */
[----:B----4-:R-:W-:Y:S01]  /*6220*/  MOV R11, UR5 ;  /* 0x00000005000b7c02 */ /* 0x010fe20008000f00 */
[----:B------:R-:W-:Y:S02]  /*6230*/  IMAD.U32 R10, RZ, RZ, UR4 ;  /* 0x00000004ff0a7e24 */ /* 0x000fe4000f8e00ff */
[----:B------:R-:W-:Y:S07]  /*6240*/  LEPC R20, `(.L_x_104) ;  /* 0x000000001014794e */ /* 0x000fee0000000000 */
[----:B--2---:R-:W-:Y:S05]  /*6250*/  CALL.ABS.NOINC R2 ;  /* 0x0000000002007343 */ /* 0x004fea0003c00000 */
.L_x_104:
[----:B------:R-:W-:Y:S05]  /*6260*/  BSYNC.RECONVERGENT B6 ;  /* 0x0000000000067941 */ /* 0x000fea0003800200 */
.L_x_103:
[----:B------:R-:W-:Y:S02]  /*6270*/  R2UR UR6, R59 ;  /* 0x000000003b0672ca */ /* 0x000fe400000e0000 */
[----:B------:R-:W-:Y:S02]  /*6280*/  R2UR UR5, R73 ;  /* 0x00000000490572ca */ /* 0x000fe400000e0000 */
[----:B------:R-:W-:Y:S02]  /*6290*/  R2UR UR4, R72 ;  /* 0x00000000480472ca */ /* 0x000fe400000e0000 */
[----:B------:R-:W-:Y:S02]  /*62a0*/  ISETP.NE.U32.AND P4, PT, R54, RZ, PT ;  /* 0x000000ff3600720c */ /* 0x000fe40003f85070 */
[----:B------:R-:W-:Y:S02]  /*62b0*/  ISETP.NE.U32.AND P2, PT, RZ, UR54, PT ;  /* 0x00000036ff007c0c */ /* 0x000fe4000bf45070 */
[----:B------:R-:W-:Y:S02]  /*62c0*/  ISETP.NE.AND.EX P4, PT, R55, RZ, PT, P4 ;  /* 0x000000ff3700720c */ /* 0x000fe40003f85340 */
[----:B------:R-:W-:Y:S01]  /*62d0*/  ISETP.NE.AND.EX P2, PT, RZ, UR55, PT, P2 ;  /* 0x00000037ff007c0c */ /* 0x000fe2000bf45320 */
[----:B------:R-:W-:Y:S02]  /*62e0*/  UISETP.NE.AND UP2, UPT, UR6, URZ, UPT ;  /* 0x000000ff0600728c */ /* 0x000fe4000bf45270 */
[----:B------:R-:W-:Y:S04]  /*62f0*/  UISETP.NE.U32.AND UP0, UPT, UR5, URZ, UPT ;  /* 0x000000ff0500728c */ /* 0x000fe8000bf05070 */
[----:B------:R-:W-:Y:S01]  /*6300*/  UISETP.NE.AND.EX UP1, UPT, UR4, URZ, UPT, UP0 ;  /* 0x000000ff0400728c */ /* 0x000fe2000bf25300 */
[----:B------:R-:W-:Y:S01]  /*6310*/  PLOP3.LUT P1, PT, PT, PT, UP2, 0x80, 0x8 ;  /* 0x000000000008781c */ /* 0x000fe20003f2f028 */
[----:B------:R-:W-:Y:S03]  /*6320*/  UPLOP3.LUT UP0, UPT, UPT, UPT, UPT, 0x40, 0x4 ;  /* 0x000000000004789c */ /* 0x000fe60003f0e870 */
[----:B------:R-:W-:Y:S06]  /*6330*/  @UP2 UPLOP3.LUT UP0, UPT, UPT, UPT, UP1, 0x80, 0x8 ;  /* 0x000000000008289c */ /* 0x000fec0003f0f010 */
[----:B------:R-:W-:Y:S01]  /*6340*/  PLOP3.LUT P0, PT, PT, PT, UP0, 0x80, 0x8 ;  /* 0x000000000008781c */ /* 0x000fe20003f0f008 */
[----:B------:R-:W-:Y:S01]  /*6350*/  @!UPT UIADD3 URZ, UPT, UPT, URZ, URZ, URZ ;  /* 0x000000fffffff290 */ /* 0x000fe2000fffe0ff */
[----:B------:R-:W-:Y:S11]  /*6360*/  BRA.U !UP1, `(.L_x_106) ;  /* 0x0000000109407547 */ /* 0x000ff6000b800000 */
[----:B------:R-:W-:Y:S01]  /*6370*/  UISETP.NE.U32.AND UP0, UPT, UR54, URZ, UPT ;  /* 0x000000ff3600728c */ /* 0x000fe2000bf05070 */
[----:B------:R-:W-:Y:S01]  /*6380*/  R2UR UR6, R73 ;  /* 0x00000000490672ca */ /* 0x000fe200000e0000 */
[----:B------:R-:W2:Y:S01]  /*6390*/  LDCU.64 UR8, c[0x0][0x358] ;  /* 0x00006b00ff0877ac */ /* 0x000ea20008000a00 */
[----:B------:R-:W-:Y:S02]  /*63a0*/  HFMA2 R56, -RZ, RZ, 0, 5.9604644775390625e-08 ;  /* 0x00000001ff387431 */ /* 0x000fe400000001ff */
[----:B-1----:R-:W-:Y:S01]  /*63b0*/  IMAD.MOV.U32 R0, RZ, RZ, 0x1 ;  /* 0x00000001ff007424 */ /* 0x002fe200078e00ff */
[----:B------:R-:W-:Y:S06]  /*63c0*/  UISETP.NE.AND.EX UP0, UPT, UR55, URZ, UPT, UP0 ;  /* 0x000000ff3700728c */ /* 0x000fec000bf05300 */
[----:B------:R-:W-:Y:S05]  /*63d0*/  PLOP3.LUT P3, PT, PT, PT, UP0, 0x80, 0x8 ;  /* 0x000000000008781c */ /* 0x000fea0003f6f008 */
[----:B------:R-:W1:Y:S01]  /*63e0*/  @UP0 LDCU.64 UR4, c[0x0][0x888] ;  /* 0x00011100ff0407ac */ /* 0x000e620008000a00 */
[----:B------:R-:W-:Y:S07]  /*63f0*/  @UP0 UIMAD UR6, UR36, UR6, URZ ;  /* 0x00000006240602a4 */ /* 0x000fee000f8e02ff */
[----:B------:R-:W-:Y:S01]  /*6400*/  @!P3 PRMT R56, R0, 0x7610, R56 ;  /* 0x000076100038b816 */ /* 0x000fe20000000038 */
[----:B-1----:R-:W-:Y:S06]  /*6410*/  @UP0 UIMAD.WIDE UR4, UR6, 0x4, UR4 ;  /* 0x00000004060408a5 */ /* 0x002fec000f8e0204 */
[----:B------:R-:W-:Y:S02]  /*6420*/  IMAD.U32 R2, RZ, RZ, UR4 ;  /* 0x00000004ff027e24 */ /* 0x000fe4000f8e00ff */
[----:B------:R-:W-:Y:S03]  /*6430*/  IMAD.U32 R3, RZ, RZ, UR5 ;  /* 0x00000005ff037e24 */ /* 0x000fe6000f8e00ff */
[----:B------:R-:W1:Y:S02]  /*6440*/  @!UP0 LDCU UR4, c[0x0][0x880] ;  /* 0x00011000ff0487ac */ /* 0x000e640008000800 */
[----:B--2--5:R2:W5:Y:S02]  /*6450*/  @P3 LDG.E R27, desc[UR8][R2.64] ;  /* 0x00000008021b3981 */ /* 0x024564000c1e1900 */
[----:B-12---:R-:W-:Y:S02]  /*6460*/  @!P3 MOV R27, UR4 ;  /* 0x00000004001bbc02 */ /* 0x006fe40008000f00 */
.L_x_106:
[----:B------:R-:W-:Y:S05]  /*6470*/  @!P4 BRA `(.L_x_107) ;  /* 0x000000000024c947 */ /* 0x000fea0003800000 */
[----:B------:R-:W-:Y:S01]  /*6480*/  ISETP.NE.U32.AND P3, PT, R52, RZ, PT ;  /* 0x000000ff3400720c */ /* 0x000fe20003f65070 */
[----:B------:R-:W2:Y:S03]  /*6490*/  LDCU.64 UR4, c[0x0][0x358] ;  /* 0x00006b00ff0477ac */ /* 0x000ea60008000a00 */
[----:B------:R-:W-:Y:S11]  /*64a0*/  ISETP.NE.AND.EX P3, PT, R53, RZ, PT, P3 ;  /* 0x000000ff3500720c */ /* 0x000ff60003f65330 */
[----:B------:R-:W-:Y:S02]  /*64b0*/  @!UPT UIADD3 URZ, UPT, UPT, URZ, URZ, URZ ;  /* 0x000000fffffff290 */ /* 0x000fe4000fffe0ff */
[----:B------:R-:W3:Y:S01]  /*64c0*/  @P3 LDC.64 R2, c[0x0][0x8a8] ;  /* 0x00022a00ff023b82 */ /* 0x000ee20000000a00 */
[----:B-1----:R-:W-:Y:S04]  /*64d0*/  @P3 IMAD R0, R54, UR36, RZ ;  /* 0x0000002436003c24 */ /* 0x002fe8000f8e02ff */
[----:B---3--:R-:W-:Y:S05]  /*64e0*/  @P3 IMAD.WIDE R2, R0, 0x4, R2 ;  /* 0x0000000400023825 */ /* 0x008fea00078e0202 */
[----:B--2--5:R2:W5:Y:S02]  /*64f0*/  @P3 LDG.E R24, desc[UR4][R2.64] ;  /* 0x0000000402183981 */ /* 0x024564000c1e1900 */
[----:B--2---:R-:W3:Y:S02]  /*6500*/  @!P3 LDC R24, c[0x0][0x8a0] ;  /* 0x00022800ff18bb82 */ /* 0x004ee40000000800 */
.L_x_107:
[----:B-----5:R-:W-:Y:S01]  /*6510*/  FSETP.NEU.AND P3, PT, R27, RZ, PT ;  /* 0x000000ff1b00720b */ /* 0x020fe20003f6d000 */
[----:B------:R-:W-:Y:S01]  /*6520*/  BSSY B1, `(.L_x_108) ;  /* 0x0000039000017945 */ /* 0x000fe20003800000 */
[----:B------:R-:W-:Y:S01]  /*6530*/  SEL R3, RZ, 0xffffffff, P2 ;  /* 0xffffffffff037807 */ /* 0x000fe20001000000 */
[----:B------:R-:W-:Y:S01]  /*6540*/  IMAD.MOV.U32 R35, RZ, RZ, 0x1 ;  /* 0x00000001ff237424 */ /* 0x000fe200078e00ff */
[----:B------:R-:W-:Y:S01]  /*6550*/  @P1 LOP3.LUT P2, RZ, R56, 0xff, RZ, 0xc0, !PT ;  /* 0x000000ff38ff1812 */ /* 0x000fe2000784c0ff */
[----:B------:R-:W-:Y:S01]  /*6560*/  IMAD R25, R22, 0x40, R23 ;  /* 0x0000004016197824 */ /* 0x000fe200078e0217 */
[----:B------:R-:W-:Y:S01]  /*6570*/  @P1 SEL R2, RZ, 0xffffffff, P3 ;  /* 0xffffffffff021807 */ /* 0x000fe20001800000 */
[----:B------:R-:W-:Y:S01]  /*6580*/  IMAD R63, R70, -0x10, R68 ;  /* 0xfffffff0463f7824 */ /* 0x000fe200078e0244 */
[----:B------:R-:W-:Y:S01]  /*6590*/  LOP3.LUT R66, R66, 0x1, RZ, 0x3c, !PT ;  /* 0x0000000142427812 */ /* 0x000fe200078e3cff */
[----:B------:R-:W-:Y:S01]  /*65a0*/  IMAD.MOV.U32 R34, RZ, RZ, RZ ;  /* 0x000000ffff227224 */ /* 0x000fe200078e00ff */
[----:B------:R-:W-:Y:S02]  /*65b0*/  @P0 SEL R2, R3, R2, !P2 ;  /* 0x0000000203020207 */ /* 0x000fe40005000000 */
[----:B------:R-:W-:Y:S02]  /*65c0*/  CS2R R38, SRZ ;  /* 0x0000000000267805 */ /* 0x000fe4000001ff00 */
[----:B------:R-:W-:Y:S02]  /*65d0*/  LEA R75, R22, UR43, 0x3 ;  /* 0x0000002b164b7c11 */ /* 0x000fe4000f8e18ff */
[----:B------:R-:W-:Y:S02]  /*65e0*/  CS2R R36, SRZ ;  /* 0x0000000000247805 */ /* 0x000fe4000001ff00 */
[----:B------:R-:W-:Y:S02]  /*65f0*/  @P1 LOP3.LUT R2, R2, 0x1, RZ, 0xc0, !PT ;  /* 0x0000000102021812 */ /* 0x000fe400078ec0ff */
[----:B------:R-:W-:Y:S02]  /*6600*/  CS2R R42, SRZ ;  /* 0x00000000002a7805 */ /* 0x000fe4000001ff00 */
[----:B-1----:R-:W-:Y:S02]  /*6610*/  SHF.L.U32 R0, R65, 0x1f, RZ ;  /* 0x0000001f41007819 */ /* 0x002fe400000006ff */
[----:B------:R-:W-:Y:S02]  /*6620*/  CS2R R40, SRZ ;  /* 0x0000000000287805 */ /* 0x000fe4000001ff00 */
[----:B------:R-:W-:Y:S02]  /*6630*/  ISETP.NE.U32.OR P5, PT, R2, 0x1, !P1 ;  /* 0x000000010200780c */ /* 0x000fe40004fa5470 */
[----:B------:R-:W-:Y:S02]  /*6640*/  CS2R R46, SRZ ;  /* 0x00000000002e7805 */ /* 0x000fe4000001ff00 */
[----:B------:R-:W-:Y:S02]  /*6650*/  PLOP3.LUT P2, PT, PT, PT, UP1, 0x80, 0x8 ;  /* 0x000000000008781c */ /* 0x000fe40003f4f018 */
[----:B------:R-:W-:Y:S02]  /*6660*/  CS2R R44, SRZ ;  /* 0x00000000002c7805 */ /* 0x000fe4000001ff00 */
[----:B------:R-:W-:Y:S02]  /*6670*/  LOP3.LUT P4, R61, R56, 0xff, RZ, 0xc0, !PT ;  /* 0x000000ff383d7812 */ /* 0x000fe4000788c0ff */
[----:B------:R-:W-:Y:S02]  /*6680*/  CS2R R50, SRZ ;  /* 0x0000000000327805 */ /* 0x000fe4000001ff00 */
[----:B------:R-:W-:Y:S02]  /*6690*/  SEL R2, RZ, 0xffffffff, P3 ;  /* 0xffffffffff027807 */ /* 0x000fe40001800000 */
[----:B------:R-:W-:Y:S02]  /*66a0*/  CS2R R48, SRZ ;  /* 0x0000000000307805 */ /* 0x000fe4000001ff00 */
[----:B------:R-:W-:Y:S02]  /*66b0*/  P2R R74, PR, RZ, 0x20 ;  /* 0x00000020ff4a7803 */ /* 0x000fe40000000000 */
[----:B------:R-:W-:Y:S02]  /*66c0*/  @P5 SHF.L.U32 R4, R66, 0x1f, RZ ;  /* 0x0000001f42045819 */ /* 0x000fe400000006ff */
[----:B------:R-:W-:Y:S02]  /*66d0*/  @P2 SEL R2, R3, R2, !P4 ;  /* 0x0000000203022207 */ /* 0x000fe40006000000 */
[----:B------:R-:W1:Y:S02]  /*66e0*/  @P5 SYNCS.PHASECHK.TRANS64.TRYWAIT P1, [UR43+0x40], R4 ;  /* 0x00004004ff0055a7 */ /* 0x000e64000802112b */
[----:B------:R-:W-:Y:S04]  /*66f0*/  LOP3.LUT R2, R2, 0x1, RZ, 0xc0, !PT ;  /* 0x0000000102027812 */ /* 0x000fe800078ec0ff */
[----:B------:R-:W-:Y:S04]  /*6700*/  ISETP.NE.U32.AND P2, PT, R2, 0x1, PT ;  /* 0x000000010200780c */ /* 0x000fe80003f45070 */
[----:B------:R-:W-:Y:S01]  /*6710*/  P2R R76, PR, RZ, 0x4 ;  /* 0x00000004ff4c7803 */ /* 0x000fe20000000000 */
[----:B------:R2:W4:Y:S01]  /*6720*/  SYNCS.PHASECHK.TRANS64.TRYWAIT P0, [R75+URZ+0xb0], R0 ;  /* 0x0000b0004b0075a7 */ /* 0x00052200080011ff */
[----:B-1----:R-:W-:Y:S01]  /*6730*/  @P5 SEL R35, RZ, 0x1, !P1 ;  /* 0x00000001ff235807 */ /* 0x002fe20004800000 */
[----:B--2---:R-:W-:Y:S06]  /*6740*/  @!P5 BRA `(.L_x_109) ;  /* 0x000000000058d947 */ /* 0x004fec0003800000 */
[----:B------:R-:W-:Y:S01]  /*6750*/  IMAD.MOV.U32 R39, RZ, RZ, RZ ;  /* 0x000000ffff277224 */ /* 0x000fe200078e00ff */
[----:B------:R-:W-:Y:S01]  /*6760*/  ISETP.NE.AND P1, PT, R35, RZ, PT ;  /* 0x000000ff2300720c */ /* 0x000fe20003f25270 */
[----:B------:R-:W-:Y:S01]  /*6770*/  BSSY B0, `(.L_x_110) ;  /* 0x000000c000007945 */ /* 0x000fe20003800000 */
[----:B------:R-:W-:Y:S02]  /*6780*/  CS2R R50, SRZ ;  /* 0x0000000000327805 */ /* 0x000fe4000001ff00 */
[----:B------:R-:W-:Y:S02]  /*6790*/  CS2R R48, SRZ ;  /* 0x0000000000307805 */ /* 0x000fe4000001ff00 */
[----:B------:R-:W-:Y:S02]  /*67a0*/  CS2R R46, SRZ ;  /* 0x00000000002e7805 */ /* 0x000fe4000001ff00 */
[----:B------:R-:W-:Y:S02]  /*67b0*/  CS2R R44, SRZ ;  /* 0x00000000002c7805 */ /* 0x000fe4000001ff00 */
[----:B------:R-:W-:Y:S02]  /*67c0*/  CS2R R42, SRZ ;  /* 0x00000000002a7805 */ /* 0x000fe4000001ff00 */
[----:B------:R-:W-:Y:S02]  /*67d0*/  CS2R R40, SRZ ;  /* 0x0000000000287805 */ /* 0x000fe4000001ff00 */
[----:B------:R-:W-:Y:S01]  /*67e0*/  CS2R R36, SRZ ;  /* 0x0000000000247805 */ /* 0x000fe2000001ff00 */
[----:B------:R-:W-:Y:S06]  /*67f0*/  @P1 BRA `(.L_x_111) ;  /* 0x00000000000c1947 */ /* 0x000fec0003800000 */
[----:B------:R-:W-:Y:S04]  /*6800*/  SHF.L.U32 R3, R66, 0x1f, RZ ;  /* 0x0000001f42037819 */ /* 0x000fe800000006ff */
[----:B------:R-:W1:Y:S02]  /*6810*/  SYNCS.PHASECHK.TRANS64.TRYWAIT P1, [UR43+0x40], R3 ;  /* 0x00004003ff0075a7 */ /* 0x000e64000802112b */
[----:B-1----:R-:W-:Y:S05]  /*6820*/  @!P1 BRA `(.L_x_112) ;  /* 0x0000003400189947 */ /* 0x002fea0003800000 */
.L_x_111:
[----:B------:R-:W-:Y:S05]  /*6830*/  BSYNC B0 ;  /* 0x0000000000007941 */ /* 0x000fea0003800000 */
.L_x_110:
[----:B------:R-:W-:Y:S01]  /*6840*/  ISETP.NE.AND P1, PT, R76, RZ, PT ;  /* 0x000000ff4c00720c */ /* 0x000fe20003f25270 */
[----:B------:R-:W-:Y:S11]  /*6850*/  HFMA2 R34, -RZ, RZ, 0, 5.9604644775390625e-08 ;  /* 0x00000001ff227431 */ /* 0x000ff600000001ff */
[----:B------:R-:W-:Y:S01]  /*6860*/  @!UPT UIADD3 URZ, UPT, UPT, URZ, URZ, URZ ;  /* 0x000000fffffff290 */ /* 0x000fe2000fffe0ff */
[----:B------:R2:W1:Y:S04]  /*6870*/  @P1 LDS.128 R48, [R69] ;  /* 0x0000000045301984 */ /* 0x0004680000000c00 */
[----:B------:R2:W1:Y:S04]  /*6880*/  @P1 LDS.128 R44, [R68+0x10] ;  /* 0x00001000442c1984 */ /* 0x0004680000000c00 */
[----:B------:R2:W1:Y:S04]  /*6890*/  @P1 LDS.128 R40, [R67+0x20] ;  /* 0x0000200043281984 */ /* 0x0004680000000c00 */
[----:B------:R2:W1:Y:S02]  /*68a0*/  @P1 LDS.128 R36, [R63+0x30] ;  /* 0x000030003f241984 */ /* 0x0004640000000c00 */
.L_x_109:
[----:B------:R-:W-:Y:S05]  /*68b0*/  BSYNC B1 ;  /* 0x0000000000017941 */ /* 0x000fea0003800000 */
.L_x_108:
[----:B-1----:R-:W-:Y:S04]  /*68c0*/  SHF.R.U32.HI R2, RZ, 0x15, R25 ;  /* 0x00000015ff027819 */ /* 0x002fe80000011619 */
[----:B------:R-:W-:Y:S01]  /*68d0*/  LOP3.LUT P1, RZ, R2, 0x3, R57, 0x48, !PT ;  /* 0x0000000302ff7812 */ /* 0x000fe20007824839 */
[----:B------:R-:W-:Y:S01]  /*68e0*/  @!UPT UIADD3 URZ, UPT, UPT, URZ, URZ, URZ ;  /* 0x000000fffffff290 */ /* 0x000fe2000fffe0ff */
[----:B----4-:R-:W-:Y:S11]  /*68f0*/  @P0 BRA `(.L_x_113) ;  /* 0x0000000000080947 */ /* 0x010ff60003800000 */
[----:B------:R-:W1:Y:S02]  /*6900*/  SYNCS.PHASECHK.TRANS64.TRYWAIT P0, [R75+URZ+0xb0], R0 ;  /* 0x0000b0004b0075a7 */ /* 0x000e6400080011ff */
[----:B-1----:R-:W-:Y:S05]  /*6910*/  @!P0 BRA `(.L_x_114) ;  /* 0x0000003000f48947 */ /* 0x002fea0003800000 */
.L_x_113:
[----:B------:R-:W-:Y:S05]  /*6920*/  @!P1 BRA `(.L_x_115) ;  /* 0x0000000000409947 */ /* 0x000fea0003800000 */
[----:B------:R-:W4:Y:S01]  /*6930*/  LDCU.64 UR8, c[0x4][0x70] ;  /* 0x01000e00ff0877ac */ /* 0x000f220008000a00 */
[----:B------:R-:W-:Y:S01]  /*6940*/  MOV R3, 0x0 ;  /* 0x0000000000037802 */ /* 0x000fe20000000f00 */
[----:B------:R-:W-:Y:S02]  /*6950*/  HFMA2 R12, -RZ, RZ, 0, 5.9604644775390625e-08 ;  /* 0x00000001ff0c7431 */ /* 0x000fe400000001ff */
[----:B------:R-:W-:Y:S02]  /*6960*/  IMAD.MOV.U32 R8, RZ, RZ, 0x192 ;  /* 0x00000192ff087424 */ /* 0x000fe400078e00ff */
[----:B------:R-:W-:Y:S01]  /*6970*/  IMAD.MOV.U32 R13, RZ, RZ, RZ ;  /* 0x000000ffff0d7224 */ /* 0x000fe200078e00ff */
[----:B------:R-:W5:Y:S01]  /*6980*/  LDCU.64 UR6, c[0x4][0x78] ;  /* 0x01000f00ff0677ac */ /* 0x000f620008000a00 */
[----:B------:R-:W1:Y:S01]  /*6990*/  LDC.64 R2, c[0x4][R3] ;  /* 0x0100000003027b82 */ /* 0x000e620000000a00 */
[----:B------:R-:W2:Y:S01]  /*69a0*/  LDCU.64 UR4, c[0x4][0x10] ;  /* 0x01000200ff0477ac */ /* 0x000ea20008000a00 */
[----:B----4-:R-:W-:Y:S01]  /*69b0*/  MOV R5, UR9 ;  /* 0x0000000900057c02 */ /* 0x010fe20008000f00 */
[----:B------:R-:W-:Y:S01]  /*69c0*/  IMAD.U32 R4, RZ, RZ, UR8 ;  /* 0x00000008ff047e24 */ /* 0x000fe2000f8e00ff */
[----:B-----5:R-:W-:Y:S01]  /*69d0*/  MOV R7, UR7 ;  /* 0x0000000700077c02 */ /* 0x020fe20008000f00 */
[----:B------:R-:W-:Y:S01]  /*69e0*/  IMAD.U32 R6, RZ, RZ, UR6 ;  /* 0x00000006ff067e24 */ /* 0x000fe2000f8e00ff */
[----:B--2---:R-:W-:Y:S01]  /*69f0*/  MOV R11, UR5 ;  /* 0x00000005000b7c02 */ /* 0x004fe20008000f00 */
[----:B------:R-:W-:Y:S02]  /*6a00*/  IMAD.U32 R10, RZ, RZ, UR4 ;  /* 0x00000004ff0a7e24 */ /* 0x000fe4000f8e00ff */
[----:B------:R-:W-:Y:S07]  /*6a10*/  LEPC R20, `(.L_x_115) ;  /* 0x000000001014794e */ /* 0x000fee0000000000 */
[----:B-1-3--:R-:W-:Y:S05]  /*6a20*/  CALL.ABS.NOINC R2 ;  /* 0x0000000002007343 */ /* 0x00afea0003c00000 */
.L_x_115:
[----:B------:R-:W-:Y:S01]  /*6a30*/  LOP3.LUT R20, R48, 0xffffe000, RZ, 0xc0, !PT ;  /* 0xffffe00030147812 */ /* 0x000fe200078ec0ff */
[----:B------:R-:W-:Y:S05]  /*6a40*/  WARPSYNC.ALL ;  /* 0x0000000000007948 */ /* 0x000fea0003800000 */
[----:B------:R-:W-:Y:S01]  /*6a50*/  R2UR UR4, R25 ;  /* 0x00000000190472ca */ /* 0x000fe200000e0000 */
[----:B------:R-:W-:Y:S01]  /*6a60*/  BSSY.RECONVERGENT B0, `(.L_x_116) ;  /* 0x000005d000007945 */ /* 0x000fe20003800200 */
[----:B------:R-:W-:Y:S02]  /*6a70*/  LOP3.LUT R21, R49, 0xffffe000, RZ, 0xc0, !PT ;  /* 0xffffe00031157812 */ /* 0x000fe400078ec0ff */
[----:B------:R-:W-:Y:S02]  /*6a80*/  LOP3.LUT R26, R50, 0xffffe000, RZ, 0xc0, !PT ;  /* 0xffffe000321a7812 */ /* 0x000fe400078ec0ff */
[----:B------:R-:W-:Y:S02]  /*6a90*/  LOP3.LUT R33, R44, 0xffffe000, RZ, 0xc0, !PT ;  /* 0xffffe0002c217812 */ /* 0x000fe400078ec0ff */
[----:B------:R-:W-:Y:S05]  /*6aa0*/  ISETP.NE.AND P0, PT, R71, RZ, PT ;  /* 0x000000ff4700720c */ /* 0x000fea0003f05270 */
[----:B------:R-:W1:Y:S02]  /*6ab0*/  LDTM.x16 R4, tmem[UR4] ;  /* 0x00000004000479ee */ /* 0x000e640008240000 */
[C---:B-1-3--:R-:W-:Y:S01]  /*6ac0*/  FMUL R0, R24.reuse, R4 ;  /* 0x0000000418007220 */ /* 0x04afe20000400000 */
[C---:B------:R-:W-:Y:S01]  /*6ad0*/  FMUL R2, R24.reuse, R5 ;  /* 0x0000000518027220 */ /* 0x040fe20000400000 */
[C---:B------:R-:W-:Y:S01]  /*6ae0*/  FMUL R3, R24.reuse, R6 ;  /* 0x0000000618037220 */ /* 0x040fe20000400000 */
[----:B------:R-:W-:Y:S01]  /*6af0*/  FMUL R7, R24, R7 ;  /* 0x0000000718077220 */ /* 0x000fe20000400000 */
[----:B------:R-:W-:Y:S01]  /*6b00*/  FFMA R28, R27, R20, R0 ;  /* 0x000000141b1c7223 */ /* 0x000fe20000000000 */
[----:B------:R-:W-:Y:S01]  /*6b10*/  LOP3.LUT R20, R51, 0xffffe000, RZ, 0xc0, !PT ;  /* 0xffffe00033147812 */ /* 0x000fe200078ec0ff */
[C---:B------:R-:W-:Y:S01]  /*6b20*/  FFMA R29, R27.reuse, R21, R2 ;  /* 0x000000151b1d7223 */ /* 0x040fe20000000002 */
[----:B------:R-:W-:Y:S01]  /*6b30*/  LOP3.LUT R21, R46, 0xffffe000, RZ, 0xc0, !PT ;  /* 0xffffe0002e157812 */ /* 0x000fe200078ec0ff */
[----:B------:R-:W-:Y:S01]  /*6b40*/  FFMA R30, R27, R26, R3 ;  /* 0x0000001a1b1e7223 */ /* 0x000fe20000000003 */
[----:B------:R-:W-:Y:S01]  /*6b50*/  LOP3.LUT R26, R45, 0xffffe000, RZ, 0xc0, !PT ;  /* 0xffffe0002d1a7812 */ /* 0x000fe200078ec0ff */
[----:B------:R-:W-:Y:S01]  /*6b60*/  FFMA R31, R27, R20, R7 ;  /* 0x000000141b1f7223 */ /* 0x000fe20000000007 */
[----:B------:R-:W-:Y:S01]  /*6b70*/  LOP3.LUT R20, R47, 0xffffe000, RZ, 0xc0, !PT ;  /* 0xffffe0002f147812 */ /* 0x000fe200078ec0ff */
[C---:B------:R-:W-:Y:S01]  /*6b80*/  FMUL R4, R24.reuse, R8 ;  /* 0x0000000818047220 */ /* 0x040fe20000400000 */
[----:B------:R-:W-:Y:S01]  /*6b90*/  F2FP.TF32.F32.PACK_B R28, R28 ;  /* 0x0000001cff1c723e */ /* 0x000fe200024050ff */
[C---:B------:R-:W-:Y:S01]  /*6ba0*/  FMUL R5, R24.reuse, R9 ;  /* 0x0000000918057220 */ /* 0x040fe20000400000 */
[----:B------:R-:W-:Y:S01]  /*6bb0*/  F2FP.TF32.F32.PACK_B R29, R29 ;  /* 0x0000001dff1d723e */ /* 0x000fe200024050ff */
[C---:B------:R-:W-:Y:S01]  /*6bc0*/  FMUL R6, R24.reuse, R10 ;  /* 0x0000000a18067220 */ /* 0x040fe20000400000 */
[----:B------:R-:W-:Y:S01]  /*6bd0*/  FMUL R11, R24, R11 ;  /* 0x0000000b180b7220 */ /* 0x000fe20000400000 */
[----:B------:R-:W-:Y:S01]  /*6be0*/  F2FP.TF32.F32.PACK_B R30, R30 ;  /* 0x0000001eff1e723e */ /* 0x000fe200024050ff */
[C---:B------:R-:W-:Y:S01]  /*6bf0*/  FFMA R4, R27.reuse, R33, R4 ;  /* 0x000000211b047223 */ /* 0x040fe20000000004 */
[----:B------:R-:W-:Y:S01]  /*6c00*/  F2FP.TF32.F32.PACK_B R31, R31 ;  /* 0x0000001fff1f723e */ /* 0x000fe200024050ff */
[C---:B------:R-:W-:Y:S01]  /*6c10*/  FFMA R5, R27.reuse, R26, R5 ;  /* 0x0000001a1b057223 */ /* 0x040fe20000000005 */
[C---:B------:R-:W-:Y:S01]  /*6c20*/  FFMA R6, R27.reuse, R21, R6 ;  /* 0x000000151b067223 */ /* 0x040fe20000000006 */
[----:B------:R-:W-:Y:S01]  /*6c30*/  FFMA R7, R27, R20, R11 ;  /* 0x000000141b077223 */ /* 0x000fe2000000000b */
[----:B------:R-:W-:Y:S01]  /*6c40*/  LOP3.LUT R33, R40, 0xffffe000, RZ, 0xc0, !PT ;  /* 0xffffe00028217812 */ /* 0x000fe200078ec0ff */
[----:B------:R1:W-:Y:S01]  /*6c50*/  STS.128 [R69], R28 ;  /* 0x0000001c45007388 */ /* 0x0003e20000000c00 */
[----:B------:R-:W-:Y:S01]  /*6c60*/  LOP3.LUT R26, R41, 0xffffe000, RZ, 0xc0, !PT ;  /* 0xffffe000291a7812 */ /* 0x000fe200078ec0ff */
[C---:B------:R-:W-:Y:S01]  /*6c70*/  FMUL R8, R24.reuse, R12 ;  /* 0x0000000c18087220 */ /* 0x040fe20000400000 */
[----:B------:R-:W-:Y:S01]  /*6c80*/  FMUL R9, R24, R13 ;  /* 0x0000000d18097220 */ /* 0x000fe20000400000 */
[----:B------:R-:W-:Y:S01]  /*6c90*/  LOP3.LUT R21, R42, 0xffffe000, RZ, 0xc0, !PT ;  /* 0xffffe0002a157812 */ /* 0x000fe200078ec0ff */
[C---:B------:R-:W-:Y:S01]  /*6ca0*/  FMUL R10, R24.reuse, R14 ;  /* 0x0000000e180a7220 */ /* 0x040fe20000400000 */
[----:B------:R-:W-:Y:S01]  /*6cb0*/  LOP3.LUT R20, R43, 0xffffe000, RZ, 0xc0, !PT ;  /* 0xffffe0002b147812 */ /* 0x000fe200078ec0ff */
[----:B------:R-:W-:Y:S01]  /*6cc0*/  FMUL R15, R24, R15 ;  /* 0x0000000f180f7220 */ /* 0x000fe20000400000 */
[----:B------:R-:W-:Y:S01]  /*6cd0*/  F2FP.TF32.F32.PACK_B R4, R4 ;  /* 0x00000004ff04723e */ /* 0x000fe200024050ff */
[C---:B------:R-:W-:Y:S01]  /*6ce0*/  FFMA R8, R27.reuse, R33, R8 ;  /* 0x000000211b087223 */ /* 0x040fe20000000008 */
[----:B------:R-:W-:Y:S01]  /*6cf0*/  F2FP.TF32.F32.PACK_B R5, R5 ;  /* 0x00000005ff05723e */ /* 0x000fe200024050ff */
[C---:B------:R-:W-:Y:S01]  /*6d00*/  FFMA R9, R27.reuse, R26, R9 ;  /* 0x0000001a1b097223 */ /* 0x040fe20000000009 */
[----:B------:R-:W-:Y:S01]  /*6d10*/  F2FP.TF32.F32.PACK_B R6, R6 ;  /* 0x00000006ff06723e */ /* 0x000fe200024050ff */
[C---:B------:R-:W-:Y:S01]  /*6d20*/  FFMA R10, R27.reuse, R21, R10 ;  /* 0x000000151b0a7223 */ /* 0x040fe2000000000a */
[----:B------:R-:W-:Y:S01]  /*6d30*/  F2FP.TF32.F32.PACK_B R7, R7 ;  /* 0x00000007ff07723e */ /* 0x000fe200024050ff */
[----:B------:R-:W-:Y:S01]  /*6d40*/  FFMA R11, R27, R20, R15 ;  /* 0x000000141b0b7223 */ /* 0x000fe2000000000f */
[----:B------:R-:W-:Y:S01]  /*6d50*/  LOP3.LUT R33, R36, 0xffffe000, RZ, 0xc0, !PT ;  /* 0xffffe00024217812 */ /* 0x000fe200078ec0ff */
[C---:B------:R-:W-:Y:S01]  /*6d60*/  FMUL R12, R24.reuse, R16 ;  /* 0x00000010180c7220 */ /* 0x040fe20000400000 */
[----:B------:R-:W-:Y:S01]  /*6d70*/  LOP3.LUT R26, R37, 0xffffe000, RZ, 0xc0, !PT ;  /* 0xffffe000251a7812 */ /* 0x000fe200078ec0ff */
[----:B------:R1:W-:Y:S01]  /*6d80*/  STS.128 [R68+0x10], R4 ;  /* 0x0000100444007388 */ /* 0x0003e20000000c00 */
        /* <DEDUP_REMOVED lines=13> */
[----:B------:R-:W-:Y:S02]  /*6e60*/  F2FP.TF32.F32.PACK_B R12, R12 ;  /* 0x0000000cff0c723e */ /* 0x000fe400024050ff */
[----:B------:R-:W-:Y:S01]  /*6e70*/  F2FP.TF32.F32.PACK_B R13, R13 ;  /* 0x0000000dff0d723e */ /* 0x000fe200024050ff */
[----:B------:R1:W-:Y:S01]  /*6e80*/  STS.128 [R67+0x20], R8 ;  /* 0x0000200843007388 */ /* 0x0003e20000000c00 */
[----:B------:R-:W-:Y:S02]  /*6e90*/  F2FP.TF32.F32.PACK_B R14, R14 ;  /* 0x0000000eff0e723e */ /* 0x000fe400024050ff */
[----:B------:R-:W-:Y:S05]  /*6ea0*/  F2FP.TF32.F32.PACK_B R15, R15 ;  /* 0x0000000fff0f723e */ /* 0x000fea00024050ff */
[----:B------:R1:W-:Y:S01]  /*6eb0*/  STS.128 [R63+0x30], R12 ;  /* 0x0000300c3f007388 */ /* 0x0003e20000000c00 */
[----:B------:R-:W-:Y:S01]  /*6ec0*/  @!PT LDS RZ, [RZ] ;  /* 0x00000000fffff984 */ /* 0x000fe20000000800 */
[----:B------:R-:W-:Y:S01]  /*6ed0*/  @!PT LDS RZ, [RZ] ;  /* 0x00000000fffff984 */ /* 0x000fe20000000800 */
[----:B------:R-:W-:Y:S01]  /*6ee0*/  @!PT LDS RZ, [RZ] ;  /* 0x00000000fffff984 */ /* 0x000fe20000000800 */
[----:B------:R-:W-:Y:S01]  /*6ef0*/  @!PT LDS RZ, [RZ] ;  /* 0x00000000fffff984 */ /* 0x000fe20000000800 */
[----:B------:R3:W-:Y:S07]  /*6f00*/  MEMBAR.ALL.CTA ;  /* 0x0000000000007992 */ /* 0x0007ee0000008000 */
[----:B---3--:R-:W3:Y:S02]  /*6f10*/  FENCE.VIEW.ASYNC.S ;  /* 0x00000000000073c6 */ /* 0x008ee40000000000 */
[----:B---3--:R-:W-:Y:S06]  /*6f20*/  BAR.SYNC.DEFER_BLOCKING 0x1, 0x80 ;  /* 0x0042000000007b1d */ /* 0x008fec0000010000 */
[----:B------:R-:W-:Y:S05]  /*6f30*/  @P0 BRA `(.L_x_117) ;  /* 0x00000000003c0947 */ /* 0x000fea0003800000 */
[----:B------:R-:W3:Y:S01]  /*6f40*/  LDCU.64 UR6, c[0x0][0x348] ;  /* 0x00006900ff0677ac */ /* 0x000ee20008000a00 */
[----:B------:R-:W-:Y:S01]  /*6f50*/  UIADD3 UR4, UPT, UPT, UR43, 0x200, URZ ;  /* 0x000002002b047890 */ /* 0x000fe2000fffe0ff */
[----:B------:R-:W-:Y:S01]  /*6f60*/  UMOV UR51, UR36 ;  /* 0x0000002400337c82 */ /* 0x000fe20008000000 */
[----:B------:R-:W-:Y:S02]  /*6f70*/  UIADD3 UR9, UPT, UPT, UR49, 0x40, URZ ;  /* 0x0000004031097890 */ /* 0x000fe4000fffe0ff */
[----:B------:R-:W-:Y:S02]  /*6f80*/  UIADD3 UR8, UPT, UPT, UR43, 0x1200, URZ ;  /* 0x000012002b087890 */ /* 0x000fe4000fffe0ff */
[----:B------:R-:W-:Y:S01]  /*6f90*/  MOV R60, UR4 ;  /* 0x00000004003c7c02 */ /* 0x000fe20008000f00 */
[----:B------:R-:W-:Y:S01]  /*6fa0*/  UMOV UR10, UR50 ;  /* 0x00000032000a7c82 */ /* 0x000fe20008000000 */
[----:B------:R-:W-:Y:S02]  /*6fb0*/  UMOV UR11, UR36 ;  /* 0x00000024000b7c82 */ /* 0x000fe40008000000 */
[----:B------:R-:W-:Y:S01]  /*6fc0*/  R2UR UR48, R60 ;  /* 0x000000003c3072ca */ /* 0x000fe200000e0000 */
[----:B---3--:R-:W-:Y:S04]  /*6fd0*/  UIADD3 UR4, UP0, UPT, UR6, 0x680, URZ ;  /* 0x0000068006047890 */ /* 0x008fe8000ff1e0ff */
[----:B------:R-:W-:Y:S09]  /*6fe0*/  UIADD3.X UR5, UPT, UPT, URZ, UR7, URZ, UP0, !UPT ;  /* 0x00000007ff057290 */ /* 0x000ff200087fe4ff */
[----:B------:R3:W-:Y:S01]  /*6ff0*/  UTMASTG.3D [UR48], [UR4] ;  /* 0x00000030040073b5 */ /* 0x0007e20008010000 */
[----:B------:R3:W-:Y:S01]  /*7000*/  UTMASTG.3D [UR8], [UR4] ;  /* 0x00000008040073b5 */ /* 0x0007e20008010000 */
[----:B------:R0:W-:Y:S01]  /*7010*/  UTMACMDFLUSH ;  /* 0x00000000000079b7 */ /* 0x0001e20000000000 */
[----:B---3--:R-:W-:Y:S04]  /*7020*/  DEPBAR.LE SB0, 0x1 ;  /* 0x000080400000791a */ /* 0x008fe80000000000 */
.L_x_117:
[----:B------:R-:W-:Y:S05]  /*7030*/  BSYNC.RECONVERGENT B0 ;  /* 0x0000000000007941 */ /* 0x000fea0003800200 */
.L_x_116:
[----:B------:R-:W-:Y:S01]  /*7040*/  BAR.SYNC.DEFER_BLOCKING 0x1, 0x80 ;  /* 0x0042000000007b1d */ /* 0x000fe20000010000 */
[----:B------:R-:W-:Y:S01]  /*7050*/  ISETP.NE.AND P1, PT, R74, RZ, PT ;  /* 0x000000ff4a00720c */ /* 0x000fe20003f25270 */
[----:B------:R-:W-:Y:S01]  /*7060*/  UISETP.NE.AND UP0, UPT, UR52, URZ, UPT ;  /* 0x000000ff3400728c */ /* 0x000fe2000bf05270 */
[----:B------:R-:W-:Y:S11]  /*7070*/  LEA R3, R34, UR43, 0x3 ;  /* 0x0000002b22037c11 */ /* 0x000ff6000f8e18ff */
[----:B------:R-:W-:Y:S01]  /*7080*/  @P1 SHF.L.U32 R2, R66, 0x1f, RZ ;  /* 0x0000001f42021819 */ /* 0x000fe200000006ff */
[----:B------:R-:W-:Y:S06]  /*7090*/  BRA.U !UP0, `(.L_x_118) ;  /* 0x0000000108247547 */ /* 0x000fec000b800000 */
[----:B-1----:R-:W-:Y:S01]  /*70a0*/  IMAD.U32 R5, RZ, RZ, UR46 ;  /* 0x0000002eff057e24 */ /* 0x002fe2000f8e00ff */
[----:B------:R-:W-:Y:S01]  /*70b0*/  MOV R0, UR47 ;  /* 0x0000002f00007c02 */ /* 0x000fe20008000f00 */
[----:B------:R-:W-:Y:S03]  /*70c0*/  UIADD3 UR4, UPT, UPT, UR46, 0x1, URZ ;  /* 0x000000012e047890 */ /* 0x000fe6000fffe0ff */
[----:B------:R-:W-:Y:S01]  /*70d0*/  @P1 LEA R5, R5, UR43, 0x3 ;  /* 0x0000002b05051c11 */ /* 0x000fe2000f8e18ff */
[----:B------:R-:W-:Y:S04]  /*70e0*/  UISETP.NE.AND UP0, UPT, UR4, 0x4, UPT ;  /* 0x000000040400788c */ /* 0x000fe8000bf05270 */
[----:B------:R-:W-:Y:S01]  /*70f0*/  @P1 VIADD R5, R5, 0x60 ;  /* 0x0000006005051836 */ /* 0x000fe20000000000 */
[----:B------:R-:W-:Y:S04]  /*7100*/  USEL UR46, UR4, URZ, UP0 ;  /* 0x000000ff042e7287 */ /* 0x000fe80008000000 */
[----:B------:R-:W-:Y:S04]  /*7110*/  @P1 PRMT R0, R0, 0x654, R5 ;  /* 0x0000065400001816 */ /* 0x000fe80000000005 */
[----:B------:R3:W-:Y:S04]  /*7120*/  @P1 SYNCS.ARRIVE.TRANS64.RED.A1T0 RZ, [R0+URZ], RZ ;  /* 0x000000ff00ff19a7 */ /* 0x0007e800081004ff */
.L_x_118:
[----:B------:R-:W4:Y:S01]  /*7130*/  @P1 SYNCS.PHASECHK.TRANS64.TRYWAIT P0, [R3+URZ+0x40], R2 ;  /* 0x00004002030015a7 */ /* 0x000f2200080011ff */
[----:B------:R-:W-:Y:S01]  /*7140*/  BSSY B1, `(.L_x_119) ;  /* 0x0000016000017945 */ /* 0x000fe20003800000 */
[----:B----4-:R-:W-:Y:S03]  /*7150*/  @P1 SEL R35, RZ, 0x1, !P0 ;  /* 0x00000001ff231807 */ /* 0x010fe60004000000 */
[----:B------:R-:W-:Y:S05]  /*7160*/  @!P1 BRA `(.L_x_120) ;  /* 0x00000000004c9947 */ /* 0x000fea0003800000 */
[----:B------:R-:W-:Y:S01]  /*7170*/  ISETP.NE.AND P0, PT, R35, RZ, PT ;  /* 0x000000ff2300720c */ /* 0x000fe20003f05270 */
[----:B------:R-:W-:Y:S01]  /*7180*/  BSSY B0, `(.L_x_121) ;  /* 0x000000b000007945 */ /* 0x000fe20003800000 */
[----:B------:R-:W-:Y:S11]  /*7190*/  ISETP.NE.AND P1, PT, R76, RZ, PT ;  /* 0x000000ff4c00720c */ /* 0x000ff60003f25270 */
[----:B------:R-:W-:Y:S02]  /*71a0*/  @!UPT UIADD3 URZ, UPT, UPT, URZ, URZ, URZ ;  /* 0x000000fffffff290 */ /* 0x000fe4000fffe0ff */
[C---:B-1----:R-:W-:Y:S01]  /*71b0*/  @P1 IMAD R6, R34.reuse, 0x2000, R69 ;  /* 0x0000200022061824 */ /* 0x042fe200078e0245 */
[C---:B------:R-:W-:Y:S01]  /*71c0*/  @P1 LEA R4, R34.reuse, R67, 0xd ;  /* 0x0000004322041211 */ /* 0x040fe200078e68ff */
[C---:B------:R-:W-:Y:S02]  /*71d0*/  @P1 IMAD R5, R34.reuse, 0x2000, R68 ;  /* 0x0000200022051824 */ /* 0x040fe400078e0244 */
[----:B------:R-:W-:Y:S01]  /*71e0*/  @P1 IMAD R2, R34, 0x2000, R63 ;  /* 0x0000200022021824 */ /* 0x000fe200078e023f */
[----:B------:R-:W-:Y:S06]  /*71f0*/  @P0 BRA `(.L_x_122) ;  /* 0x00000000000c0947 */ /* 0x000fec0003800000 */
[----:B---3--:R-:W-:Y:S04]  /*7200*/  SHF.L.U32 R0, R66, 0x1f, RZ ;  /* 0x0000001f42007819 */ /* 0x008fe800000006ff */
[----:B------:R-:W1:Y:S02]  /*7210*/  SYNCS.PHASECHK.TRANS64.TRYWAIT P0, [R3+URZ+0x40], R0 ;  /* 0x00004000030075a7 */ /* 0x000e6400080011ff */
[----:B-1----:R-:W-:Y:S05]  /*7220*/  @!P0 BRA `(.L_x_123) ;  /* 0x0000002800c48947 */ /* 0x002fea0003800000 */
.L_x_122:
[----:B------:R-:W-:Y:S05]  /*7230*/  BSYNC B0 ;  /* 0x0000000000007941 */ /* 0x000fea0003800000 */
.L_x_121:
[----:B------:R-:W-:Y:S02]  /*7240*/  ISETP.NE.AND P0, PT, R76, RZ, PT ;  /* 0x000000ff4c00720c */ /* 0x000fe40003f05270 */
[----:B------:R-:W-:Y:S11]  /*7250*/  IADD3 R34, PT, PT, R34, 0x1, RZ ;  /* 0x0000000122227810 */ /* 0x000ff60007ffe0ff */
[----:B------:R4:W1:Y:S04]  /*7260*/  @P0 LDS.128 R48, [R6] ;  /* 0x0000000006300984 */ /* 0x0008680000000c00 */
[----:B------:R4:W1:Y:S04]  /*7270*/  @P0 LDS.128 R44, [R5+0x10] ;  /* 0x00001000052c0984 */ /* 0x0008680000000c00 */
[----:B------:R4:W1:Y:S04]  /*7280*/  @P0 LDS.128 R40, [R4+0x20] ;  /* 0x0000200004280984 */ /* 0x0008680000000c00 */
[----:B------:R4:W1:Y:S02]  /*7290*/  @P0 LDS.128 R36, [R2+0x30] ;  /* 0x0000300002240984 */ /* 0x0008640000000c00 */
.L_x_120:
[----:B------:R-:W-:Y:S05]  /*72a0*/  BSYNC B1 ;  /* 0x0000000000017941 */ /* 0x000fea0003800000 */
.L_x_119:
[----:B-1-3--:R-:W-:Y:S05]  /*72b0*/  VIADD R0, R25, 0x10 ;  /* 0x0000001019007836 */ /* 0x00afea0000000000 */
[----:B------:R-:W-:Y:S04]  /*72c0*/  SHF.R.U32.HI R0, RZ, 0x15, R0 ;  /* 0x00000015ff007819 */ /* 0x000fe80000011600 */
[----:B------:R-:W-:Y:S11]  /*72d0*/  LOP3.LUT P0, RZ, R0, 0x3, R57, 0x48, !PT ;  /* 0x0000000300ff7812 */ /* 0x000ff60007804839 */
[----:B------:R-:W-:Y:S02]  /*72e0*/  @!UPT UIADD3 URZ, UPT, UPT, URZ, URZ, URZ ;  /* 0x000000fffffff290 */ /* 0x000fe4000fffe0ff */
[----:B------:R-:W-:Y:S05]  /*72f0*/  @!P0 BRA `(.L_x_124) ;  /* 0x0000000000408947 */ /* 0x000fea0003800000 */
[----:B------:R-:W1:Y:S01]  /*7300*/  LDCU.64 UR8, c[0x4][0x70] ;  /* 0x01000e00ff0877ac */ /* 0x000e620008000a00 */
[----:B------:R-:W-:Y:S01]  /*7310*/  MOV R3, 0x0 ;  /* 0x0000000000037802 */ /* 0x000fe20000000f00 */
[----:B------:R-:W-:Y:S02]  /*7320*/  HFMA2 R12, -RZ, RZ, 0, 5.9604644775390625e-08 ;  /* 0x00000001ff0c7431 */ /* 0x000fe400000001ff */
[----:B------:R-:W-:Y:S02]  /*7330*/  IMAD.MOV.U32 R8, RZ, RZ, 0x192 ;  /* 0x00000192ff087424 */ /* 0x000fe400078e00ff */
[----:B------:R-:W-:Y:S01]  /*7340*/  IMAD.MOV.U32 R13, RZ, RZ, RZ ;  /* 0x000000ffff0d7224 */ /* 0x000fe200078e00ff */
[----:B------:R-:W3:Y:S01]  /*7350*/  LDCU.64 UR6, c[0x4][0x78] ;  /* 0x01000f00ff0677ac */ /* 0x000ee20008000a00 */
[----:B----4-:R-:W4:Y:S01]  /*7360*/  LDC.64 R2, c[0x4][R3] ;  /* 0x0100000003027b82 */ /* 0x010f220000000a00 */
[----:B------:R-:W5:Y:S01]  /*7370*/  LDCU.64 UR4, c[0x4][0x10] ;  /* 0x01000200ff0477ac */ /* 0x000f620008000a00 */
[----:B-1----:R-:W-:Y:S01]  /*7380*/  MOV R5, UR9 ;  /* 0x0000000900057c02 */ /* 0x002fe20008000f00 */
[----:B------:R-:W-:Y:S01]  /*7390*/  IMAD.U32 R4, RZ, RZ, UR8 ;  /* 0x00000008ff047e24 */ /* 0x000fe2000f8e00ff */
[----:B---3--:R-:W-:Y:S01]  /*73a0*/  MOV R7, UR7 ;  /* 0x0000000700077c02 */ /* 0x008fe20008000f00 */
[----:B------:R-:W-:Y:S01]  /*73b0*/  IMAD.U32 R6, RZ, RZ, UR6 ;  /* 0x00000006ff067e24 */ /* 0x000fe2000f8e00ff */
[----:B-----5:R-:W-:Y:S01]  /*73c0*/  MOV R11, UR5 ;  /* 0x00000005000b7c02 */ /* 0x020fe20008000f00 */
[----:B------:R-:W-:Y:S02]  /*73d0*/  IMAD.U32 R10, RZ, RZ, UR4 ;  /* 0x00000004ff0a7e24 */ /* 0x000fe4000f8e00ff */
[----:B------:R-:W-:Y:S07]  /*73e0*/  LEPC R20, `(.L_x_124) ;  /* 0x000000001014794e */ /* 0x000fee0000000000 */
[----:B--2-4-:R-:W-:Y:S05]  /*73f0*/  CALL.ABS.NOINC R2 ;  /* 0x0000000002007343 */ /* 0x014fea0003c00000 */
.L_x_124:
[----:B------:R-:W-:Y:S01]  /*7400*/  ISETP.NE.AND P6, PT, R74, RZ, PT ;  /* 0x000000ff4a00720c */ /* 0x000fe20003fc5270 */
[----:B------:R-:W-:Y:S05]  /*7410*/  WARPSYNC.ALL ;  /* 0x0000000000007948 */ /* 0x000fea0003800000 */
[----:B------:R-:W-:Y:S01]  /*7420*/  R2UR UR4, R25 ;  /* 0x00000000190472ca */ /* 0x000fe200000e0000 */
[----:B------:R-:W-:Y:S01]  /*7430*/  IMAD.U32 R77, RZ, RZ, UR46 ;  /* 0x0000002eff4d7e24 */ /* 0x000fe2000f8e00ff */
[----:B------:R-:W-:Y:S01]  /*7440*/  LOP3.LUT R20, R48, 0xffffe000, RZ, 0xc0, !PT ;  /* 0xffffe00030147812 */ /* 0x000fe200078ec0ff */
[----:B------:R-:W-:Y:S01]  /*7450*/  BSSY.RECONVERGENT B0, `(.L_x_125) ;  /* 0x0000063000007945 */ /* 0x000fe20003800200 */
[----:B------:R-:W-:Y:S02]  /*7460*/  LOP3.LUT R21, R49, 0xffffe000, RZ, 0xc0, !PT ;  /* 0xffffe00031157812 */ /* 0x000fe400078ec0ff */
[----:B------:R-:W-:Y:S02]  /*7470*/  LOP3.LUT R26, R51, 0xffffe000, RZ, 0xc0, !PT ;  /* 0xffffe000331a7812 */ /* 0x000fe400078ec0ff */
[----:B------:R-:W-:Y:S01]  /*7480*/  @P6 LEA R0, R77, UR43, 0x3 ;  /* 0x0000002b4d006c11 */ /* 0x000fe2000f8e18ff */
[----:B------:R-:W-:Y:S01]  /*7490*/  IMAD.U32 R77, RZ, RZ, UR47 ;  /* 0x0000002fff4d7e24 */ /* 0x000fe2000f8e00ff */
[----:B------:R-:W-:Y:S02]  /*74a0*/  LOP3.LUT R33, R44, 0xffffe000, RZ, 0xc0, !PT ;  /* 0xffffe0002c217812 */ /* 0x000fe400078ec0ff */
[----:B------:R-:W-:Y:S01]  /*74b0*/  LOP3.LUT R32, R45, 0xffffe000, RZ, 0xc0, !PT ;  /* 0xffffe0002d207812 */ /* 0x000fe200078ec0ff */
[----:B----4-:R-:W1:Y:S01]  /*74c0*/  LDTM.x16 R4, tmem[UR4+0x10] ;  /* 0x00001004000479ee */ /* 0x010e620008240000 */
[----:B------:R-:W-:Y:S01]  /*74d0*/  ISETP.NE.AND P0, PT, R71, RZ, PT ;  /* 0x000000ff4700720c */ /* 0x000fe20003f05270 */
[----:B------:R-:W-:Y:S05]  /*74e0*/  @P6 VIADD R0, R0, 0x60 ;  /* 0x0000006000006836 */ /* 0x000fea0000000000 */
[----:B------:R-:W-:Y:S01]  /*74f0*/  @P6 PRMT R77, R77, 0x654, R0 ;  /* 0x000006544d4d6816 */ /* 0x000fe20000000000 */
[C---:B-1----:R-:W-:Y:S01]  /*7500*/  FMUL R0, R24.reuse, R4 ;  /* 0x0000000418007220 */ /* 0x042fe20000400000 */
[C---:B------:R-:W-:Y:S01]  /*7510*/  FMUL R2, R24.reuse, R5 ;  /* 0x0000000518027220 */ /* 0x040fe20000400000 */
[C---:B------:R-:W-:Y:S01]  /*7520*/  FMUL R3, R24.reuse, R6 ;  /* 0x0000000618037220 */ /* 0x040fe20000400000 */
[----:B------:R-:W-:Y:S01]  /*7530*/  FMUL R7, R24, R7 ;  /* 0x0000000718077220 */ /* 0x000fe20000400000 */
[C---:B------:R-:W-:Y:S01]  /*7540*/  FFMA R28, R27.reuse, R20, R0 ;  /* 0x000000141b1c7223 */ /* 0x040fe20000000000 */
[----:B------:R-:W-:Y:S01]  /*7550*/  LOP3.LUT R20, R50, 0xffffe000, RZ, 0xc0, !PT ;  /* 0xffffe00032147812 */ /* 0x000fe200078ec0ff */
[C---:B------:R-:W-:Y:S01]  /*7560*/  FFMA R29, R27.reuse, R21, R2 ;  /* 0x000000151b1d7223 */ /* 0x040fe20000000002 */
[----:B------:R-:W-:Y:S01]  /*7570*/  LOP3.LUT R21, R40, 0xffffe000, RZ, 0xc0, !PT ;  /* 0xffffe00028157812 */ /* 0x000fe200078ec0ff */
[----:B------:R-:W-:Y:S01]  /*7580*/  FMUL R4, R24, R8 ;  /* 0x0000000818047220 */ /* 0x000fe20000400000 */
[----:B------:R-:W-:Y:S01]  /*7590*/  F2FP.TF32.F32.PACK_B R28, R28 ;  /* 0x0000001cff1c723e */ /* 0x000fe200024050ff */
[C---:B------:R-:W-:Y:S01]  /*75a0*/  FFMA R30, R27.reuse, R20, R3 ;  /* 0x000000141b1e7223 */ /* 0x040fe20000000003 */
        /* <DEDUP_REMOVED lines=8> */
[----:B------:R-:W-:Y:S01]  /*7630*/  F2FP.TF32.F32.PACK_B R31, R31 ;  /* 0x0000001fff1f723e */ /* 0x000fe200024050ff */
[C---:B------:R-:W-:Y:S01]  /*7640*/  FFMA R4, R27.reuse, R33, R4 ;  /* 0x000000211b047223 */ /* 0x040fe20000000004 */
[C---:B------:R-:W-:Y:S01]  /*7650*/  FFMA R5, R27.reuse, R32, R5 ;  /* 0x000000201b057223 */ /* 0x040fe20000000005 */
[C---:B------:R-:W-:Y:S01]  /*7660*/  FFMA R6, R27.reuse, R20, R6 ;  /* 0x000000141b067223 */ /* 0x040fe20000000006 */
[----:B------:R-:W-:Y:S01]  /*7670*/  FFMA R7, R27, R26, R11 ;  /* 0x0000001a1b077223 */ /* 0x000fe2000000000b */
[----:B------:R1:W-:Y:S01]  /*7680*/  STS.128 [R69+0x2000], R28 ;  /* 0x0020001c45007388 */ /* 0x0003e20000000c00 */
[----:B------:R-:W-:Y:S01]  /*7690*/  LOP3.LUT R32, R41, 0xffffe000, RZ, 0xc0, !PT ;  /* 0xffffe00029207812 */ /* 0x000fe200078ec0ff */
[----:B------:R-:W-:Y:S01]  /*76a0*/  FMUL R8, R24, R12 ;  /* 0x0000000c18087220 */ /* 0x000fe20000400000 */
[----:B------:R-:W-:Y:S01]  /*76b0*/  LOP3.LUT R33, R42, 0xffffe000, RZ, 0xc0, !PT ;  /* 0xffffe0002a217812 */ /* 0x000fe200078ec0ff */
[C---:B------:R-:W-:Y:S01]  /*76c0*/  FMUL R9, R24.reuse, R13 ;  /* 0x0000000d18097220 */ /* 0x040fe20000400000 */
[----:B------:R-:W-:Y:S01]  /*76d0*/  LOP3.LUT R20, R43, 0xffffe000, RZ, 0xc0, !PT ;  /* 0xffffe0002b147812 */ /* 0x000fe200078ec0ff */
[C---:B------:R-:W-:Y:S01]  /*76e0*/  FMUL R10, R24.reuse, R14 ;  /* 0x0000000e180a7220 */ /* 0x040fe20000400000 */
        /* <DEDUP_REMOVED lines=30> */
[----:B------:R-:W-:Y:S02]  /*78d0*/  F2FP.TF32.F32.PACK_B R15, R15 ;  /* 0x0000000fff0f723e */ /* 0x000fe400024050ff */
[----:B------:R-:W-:Y:S02]  /*78e0*/  LEA R0, R34, UR43, 0x3 ;  /* 0x0000002b22007c11 */ /* 0x000fe4000f8e18ff */
[----:B------:R-:W-:Y:S01]  /*78f0*/  @P6 SHF.L.U32 R3, R66, 0x1f, RZ ;  /* 0x0000001f42036819 */ /* 0x000fe200000006ff */
        /* <DEDUP_REMOVED lines=10> */
[----:B------:R-:W-:Y:S02]  /*79a0*/  UIADD3 UR13, UPT, UPT, UR49, 0x10, URZ ;  /* 0x00000010310d7890 */ /* 0x000fe4000fffe0ff */
[----:B------:R-:W-:Y:S01]  /*79b0*/  UIADD3 UR12, UPT, UPT, UR43, 0x2200, URZ ;  /* 0x000022002b0c7890 */ /* 0x000fe2000fffe0ff */
[----:B------:R-:W-:Y:S01]  /*79c0*/  UMOV UR14, UR50 ;  /* 0x00000032000e7c82 */ /* 0x000fe20008000000 */
[----:B------:R-:W-:Y:S01]  /*79d0*/  UMOV UR15, UR36 ;  /* 0x00000024000f7c82 */ /* 0x000fe20008000000 */
[----:B------:R-:W-:Y:S02]  /*79e0*/  UIADD3 UR9, UPT, UPT, UR49, 0x50, URZ ;  /* 0x0000005031097890 */ /* 0x000fe4000fffe0ff */
[----:B------:R-:W-:Y:S01]  /*79f0*/  UIADD3 UR8, UPT, UPT, UR43, 0x3200, URZ ;  /* 0x000032002b087890 */ /* 0x000fe2000fffe0ff */
[----:B------:R-:W-:Y:S01]  /*7a00*/  UMOV UR10, UR50 ;  /* 0x00000032000a7c82 */ /* 0x000fe20008000000 */
[----:B------:R-:W-:Y:S01]  /*7a10*/  UMOV UR11, UR36 ;  /* 0x00000024000b7c82 */ /* 0x000fe20008000000 */
[----:B---3--:R-:W-:Y:S04]  /*7a20*/  UIADD3 UR4, UP0, UPT, UR6, 0x680, URZ ;  /* 0x0000068006047890 */ /* 0x008fe8000ff1e0ff */
[----:B------:R-:W-:Y:S09]  /*7a30*/  UIADD3.X UR5, UPT, UPT, URZ, UR7, URZ, UP0, !UPT ;  /* 0x00000007ff057290 */ /* 0x000ff200087fe4ff */
[----:B------:R3:W-:Y:S01]  /*7a40*/  UTMASTG.3D [UR12], [UR4] ;  /* 0x0000000c040073b5 */ /* 0x0007e20008010000 */
[----:B------:R3:W-:Y:S01]  /*7a50*/  UTMASTG.3D [UR8], [UR4] ;  /* 0x00000008040073b5 */ /* 0x0007e20008010000 */
[----:B------:R0:W-:Y:S01]  /*7a60*/  UTMACMDFLUSH ;  /* 0x00000000000079b7 */ /* 0x0001e20000000000 */
[----:B---3--:R-:W-:Y:S04]  /*7a70*/  DEPBAR.LE SB0, 0x1 ;  /* 0x000080400000791a */ /* 0x008fe80000000000 */
.L_x_126:
[----:B------:R-:W-:Y:S05]  /*7a80*/  BSYNC.RECONVERGENT B0 ;  /* 0x0000000000007941 */ /* 0x000fea0003800200 */
.L_x_125:
[----:B------:R-:W-:Y:S01]  /*7a90*/  BAR.SYNC.DEFER_BLOCKING 0x1, 0x80 ;  /* 0x0042000000007b1d */ /* 0x000fe20000010000 */
[----:B------:R-:W-:Y:S04]  /*7aa0*/  UIADD3 UR4, UPT, UPT, UR46, 0x1, URZ ;  /* 0x000000012e047890 */ /* 0x000fe8000fffe0ff */
[----:B------:R-:W-:Y:S04]  /*7ab0*/  UISETP.NE.AND UP0, UPT, UR4, 0x4, UPT ;  /* 0x000000040400788c */ /* 0x000fe8000bf05270 */
[----:B------:R-:W-:Y:S01]  /*7ac0*/  USEL UR44, UR4, URZ, UP0 ;  /* 0x000000ff042c7287 */ /* 0x000fe20008000000 */
[----:B------:R3:W-:Y:S01]  /*7ad0*/  @P6 SYNCS.ARRIVE.TRANS64.RED.A1T0 RZ, [R77+URZ], RZ ;  /* 0x000000ff4dff69a7 */ /* 0x0007e200081004ff */
[----:B------:R-:W-:Y:S01]  /*7ae0*/  BSSY B1, `(.L_x_127) ;  /* 0x0000017000017945 */ /* 0x000fe20003800000 */
[----:B------:R-:W4:Y:S02]  /*7af0*/  @P6 SYNCS.PHASECHK.TRANS64.TRYWAIT P0, [R0+URZ+0x40], R3 ;  /* 0x00004003000065a7 */ /* 0x000f2400080011ff */
[----:B----4-:R-:W-:Y:S01]  /*7b00*/  @P6 SEL R35, RZ, 0x1, !P0 ;  /* 0x00000001ff236807 */ /* 0x010fe20004000000 */
[----:B---3--:R-:W-:Y:S06]  /*7b10*/  @!P6 BRA `(.L_x_128) ;  /* 0x00000000004ce947 */ /* 0x008fec0003800000 */
        /* <DEDUP_REMOVED lines=9> */
[----:B------:R-:W-:Y:S04]  /*7bb0*/  SHF.L.U32 R7, R66, 0x1f, RZ ;  /* 0x0000001f42077819 */ /* 0x000fe800000006ff */
[----:B------:R-:W1:Y:S02]  /*7bc0*/  SYNCS.PHASECHK.TRANS64.TRYWAIT P0, [R0+URZ+0x40], R7 ;  /* 0x00004007000075a7 */ /* 0x000e6400080011ff */
[----:B-1----:R-:W-:Y:S05]  /*7bd0*/  @!P0 BRA `(.L_x_131) ;  /* 0x00000020006c8947 */ /* 0x002fea0003800000 */
.L_x_130:
[----:B------:R-:W-:Y:S05]  /*7be0*/  BSYNC B0 ;  /* 0x0000000000007941 */ /* 0x000fea0003800000 */
.L_x_129:
[----:B------:R-:W-:Y:S02]  /*7bf0*/  ISETP.NE.AND P0, PT, R76, RZ, PT ;  /* 0x000000ff4c00720c */ /* 0x000fe40003f05270 */
[----:B------:R-:W-:Y:S11]  /*7c00*/  IADD3 R34, PT, PT, R34, 0x1, RZ ;  /* 0x0000000122227810 */ /* 0x000ff60007ffe0ff */
[----:B------:R3:W4:Y:S04]  /*7c10*/  @P0 LDS.128 R48, [R5] ;  /* 0x0000000005300984 */ /* 0x0007280000000c00 */
[----:B------:R3:W1:Y:S04]  /*7c20*/  @P0 LDS.128 R44, [R4+0x10] ;  /* 0x00001000042c0984 */ /* 0x0006680000000c00 */
[----:B------:R3:W1:Y:S04]  /*7c30*/  @P0 LDS.128 R40, [R3+0x20] ;  /* 0x0000200003280984 */ /* 0x0006680000000c00 */
[----:B------:R3:W1:Y:S02]  /*7c40*/  @P0 LDS.128 R36, [R2+0x30] ;  /* 0x0000300002240984 */ /* 0x0006640000000c00 */
.L_x_128:
[----:B------:R-:W-:Y:S05]  /*7c50*/  BSYNC B1 ;  /* 0x0000000000017941 */ /* 0x000fea0003800000 */
.L_x_127:
[----:B-1----:R-:W-:Y:S05]  /*7c60*/  VIADD R0, R25, 0x20 ;  /* 0x0000002019007836 */ /* 0x002fea0000000000 */
[----:B------:R-:W-:Y:S04]  /*7c70*/  SHF.R.U32.HI R0, RZ, 0x15, R0 ;  /* 0x00000015ff007819 */ /* 0x000fe80000011600 */
[----:B------:R-:W-:Y:S11]  /*7c80*/  LOP3.LUT P0, RZ, R0, 0x3, R57, 0x48, !PT ;  /* 0x0000000300ff7812 */ /* 0x000ff60007804839 */
[----:B------:R-:W-:Y:S02]  /*7c90*/  @!UPT UIADD3 URZ, UPT, UPT, URZ, URZ, URZ ;  /* 0x000000fffffff290 */ /* 0x000fe4000fffe0ff */
[----:B------:R-:W-:Y:S05]  /*7ca0*/  @!P0 BRA `(.L_x_132) ;  /* 0x0000000000408947 */ /* 0x000fea0003800000 */
[----:B------:R-:W1:Y:S01]  /*7cb0*/  LDCU.64 UR8, c[0x4][0x70] ;  /* 0x01000e00ff0877ac */ /* 0x000e620008000a00 */
[----:B---3--:R-:W-:Y:S01]  /*7cc0*/  MOV R3, 0x0 ;  /* 0x0000000000037802 */ /* 0x008fe20000000f00 */
[----:B------:R-:W-:Y:S02]  /*7cd0*/  HFMA2 R12, -RZ, RZ, 0, 5.9604644775390625e-08 ;  /* 0x00000001ff0c7431 */ /* 0x000fe400000001ff */
[----:B------:R-:W-:Y:S02]  /*7ce0*/  IMAD.MOV.U32 R8, RZ, RZ, 0x192 ;  /* 0x00000192ff087424 */ /* 0x000fe400078e00ff */
[----:B------:R-:W-:Y:S01]  /*7cf0*/  IMAD.MOV.U32 R13, RZ, RZ, RZ ;  /* 0x000000ffff0d7224 */ /* 0x000fe200078e00ff */
[----:B------:R-:W3:Y:S01]  /*7d00*/  LDCU.64 UR6, c[0x4][0x78] ;  /* 0x01000f00ff0677ac */ /* 0x000ee20008000a00 */
[----:B------:R-:W2:Y:S01]  /*7d10*/  LDC.64 R2, c[0x4][R3] ;  /* 0x0100000003027b82 */ /* 0x000ea20000000a00 */
        /* <DEDUP_REMOVED lines=9> */
.L_x_132:
[----:B------:R-:W-:Y:S01]  /*7db0*/  ISETP.NE.AND P6, PT, R74, RZ, PT ;  /* 0x000000ff4a00720c */ /* 0x000fe20003fc5270 */
[----:B------:R-:W-:Y:S05]  /*7dc0*/  WARPSYNC.ALL ;  /* 0x0000000000007948 */ /* 0x000fea0003800000 */
[----:B------:R-:W-:Y:S01]  /*7dd0*/  R2UR UR4, R25 ;  /* 0x00000000190472ca */ /* 0x000fe200000e0000 */
[----:B------:R-:W-:Y:S01]  /*7de0*/  IMAD.U32 R77, RZ, RZ, UR44 ;  /* 0x0000002cff4d7e24 */ /* 0x000fe2000f8e00ff */
[----:B----4-:R-:W-:Y:S01]  /*7df0*/  LOP3.LUT R20, R48, 0xffffe000, RZ, 0xc0, !PT ;  /* 0xffffe00030147812 */ /* 0x010fe200078ec0ff */
[----:B------:R-:W-:Y:S01]  /*7e00*/  BSSY.RECONVERGENT B0, `(.L_x_133) ;  /* 0x0000063000007945 */ /* 0x000fe20003800200 */
[----:B------:R-:W-:Y:S02]  /*7e10*/  LOP3.LUT R21, R49, 0xffffe000, RZ, 0xc0, !PT ;  /* 0xffffe00031157812 */ /* 0x000fe400078ec0ff */
[----:B------:R-:W-:Y:S02]  /*7e20*/  LOP3.LUT R26, R51, 0xffffe000, RZ, 0xc0, !PT ;  /* 0xffffe000331a7812 */ /* 0x000fe400078ec0ff */
[----:B------:R-:W-:Y:S01]  /*7e30*/  @P6 LEA R0, R77, UR43, 0x3 ;  /* 0x0000002b4d006c11 */ /* 0x000fe2000f8e18ff */
[----:B------:R-:W-:Y:S01]  /*7e40*/  IMAD.U32 R77, RZ, RZ, UR47 ;  /* 0x0000002fff4d7e24 */ /* 0x000fe2000f8e00ff */
[----:B------:R-:W-:Y:S02]  /*7e50*/  LOP3.LUT R33, R44, 0xffffe000, RZ, 0xc0, !PT ;  /* 0xffffe0002c217812 */ /* 0x000fe400078ec0ff */
[----:B------:R-:W-:Y:S01]  /*7e60*/  LOP3.LUT R32, R45, 0xffffe000, RZ, 0xc0, !PT ;  /* 0xffffe0002d207812 */ /* 0x000fe200078ec0ff */
[----:B---3--:R-:W1:Y:S01]  /*7e70*/  LDTM.x16 R4, tmem[UR4+0x20] ;  /* 0x00002004000479ee */ /* 0x008e620008240000 */
        /* <DEDUP_REMOVED lines=91> */
.L_x_134:
[----:B------:R-:W-:Y:S05]  /*8430*/  BSYNC.RECONVERGENT B0 ;  /* 0x0000000000007941 */ /* 0x000fea0003800200 */
.L_x_133:
        /* <DEDUP_REMOVED lines=21> */
.L_x_138:
[----:B------:R-:W-:Y:S05]  /*8590*/  BSYNC B0 ;  /* 0x0000000000007941 */ /* 0x000fea0003800000 */
.L_x_137:
[----:B------:R-:W-:Y:S11]  /*85a0*/  ISETP.NE.AND P0, PT, R76, RZ, PT ;  /* 0x000000ff4c00720c */ /* 0x000ff60003f05270 */
[----:B------:R-:W-:Y:S02]  /*85b0*/  @!UPT UIADD3 URZ, UPT, UPT, URZ, URZ, URZ ;  /* 0x000000fffffff290 */ /* 0x000fe4000fffe0ff */
[----:B------:R3:W4:Y:S04]  /*85c0*/  @P0 LDS.128 R48, [R4] ;  /* 0x0000000004300984 */ /* 0x0007280000000c00 */
[----:B------:R3:W1:Y:S04]  /*85d0*/  @P0 LDS.128 R44, [R3+0x10] ;  /* 0x00001000032c0984 */ /* 0x0006680000000c00 */
[----:B------:R3:W1:Y:S04]  /*85e0*/  @P0 LDS.128 R40, [R2+0x20] ;  /* 0x0000200002280984 */ /* 0x0006680000000c00 */
[----:B------:R3:W1:Y:S02]  /*85f0*/  @P0 LDS.128 R36, [R34+0x30] ;  /* 0x0000300022240984 */ /* 0x0006640000000c00 */
.L_x_136:
[----:B------:R-:W-:Y:S05]  /*8600*/  BSYNC B1 ;  /* 0x0000000000017941 */ /* 0x000fea0003800000 */
.L_x_135:
        /* <DEDUP_REMOVED lines=21> */
.L_x_140:
[----:B------:R-:W-:Y:S01]  /*8760*/  ISETP.NE.AND P0, PT, R71, RZ, PT ;  /* 0x000000ff4700720c */ /* 0x000fe20003f05270 */
[----:B------:R-:W-:Y:S05]  /*8770*/  WARPSYNC.ALL ;  /* 0x0000000000007948 */ /* 0x000fea0003800000 */
[----:B------:R-:W-:Y:S01]  /*8780*/  R2UR UR4, R25 ;  /* 0x00000000190472ca */ /* 0x000fe200000e0000 */
[----:B------:R-:W-:Y:S01]  /*8790*/  VIADD R75, R75, 0xd0 ;  /* 0x000000d04b4b7836 */ /* 0x000fe20000000000 */
[----:B----4-:R-:W-:Y:S01]  /*87a0*/  LOP3.LUT R0, R48, 0xffffe000, RZ, 0xc0, !PT ;  /* 0xffffe00030007812 */ /* 0x010fe200078ec0ff */
[----:B------:R-:W-:Y:S01]  /*87b0*/  BSSY.RECONVERGENT B0, `(.L_x_141) ;  /* 0x000005f000007945 */ /* 0x000fe20003800200 */
[----:B---3--:R-:W-:Y:S02]  /*87c0*/  LOP3.LUT R2, R49, 0xffffe000, RZ, 0xc0, !PT ;  /* 0xffffe00031027812 */ /* 0x008fe400078ec0ff */
[----:B------:R-:W-:Y:S02]  /*87d0*/  LOP3.LUT R3, R50, 0xffffe000, RZ, 0xc0, !PT ;  /* 0xffffe00032037812 */ /* 0x000fe400078ec0ff */
[----:B------:R-:W-:Y:S02]  /*87e0*/  LOP3.LUT R20, R51, 0xffffe000, RZ, 0xc0, !PT ;  /* 0xffffe00033147812 */ /* 0x000fe400078ec0ff */
[----:B------:R-:W-:Y:S02]  /*87f0*/  LOP3.LUT R21, R44, 0xffffe000, RZ, 0xc0, !PT ;  /* 0xffffe0002c157812 */ /* 0x000fe400078ec0ff */
[----:B------:R-:W-:Y:S01]  /*8800*/  LOP3.LUT R26, R45, 0xffffe000, RZ, 0xc0, !PT ;  /* 0xffffe0002d1a7812 */ /* 0x000fe200078ec0ff */
[----:B------:R-:W1:Y:S01]  /*8810*/  LDTM.x16 R4, tmem[UR4+0x30] ;  /* 0x00003004000479ee */ /* 0x000e620008240000 */
[----:B------:R-:W-:Y:S01]  /*8820*/  LOP3.LUT R29, R46, 0xffffe000, RZ, 0xc0, !PT ;  /* 0xffffe0002e1d7812 */ /* 0x000fe200078ec0ff */
[----:B------:R-:W-:Y:S01]  /*8830*/  NOP ;  /* 0x0000000000007918 */ /* 0x000fe20000000000 */
[----:B------:R-:W-:Y:S02]  /*8840*/  LOP3.LUT R28, R47, 0xffffe000, RZ, 0xc0, !PT ;  /* 0xffffe0002f1c7812 */ /* 0x000fe400078ec0ff */
[----:B------:R-:W-:Y:S02]  /*8850*/  LOP3.LUT R75, R75, 0xfefffff8, RZ, 0xc0, !PT ;  /* 0xfefffff84b4b7812 */ /* 0x000fe400078ec0ff */
[----:B------:R-:W-:Y:S02]  /*8860*/  LOP3.LUT R31, R40, 0xffffe000, RZ, 0xc0, !PT ;  /* 0xffffe000281f7812 */ /* 0x000fe400078ec0ff */
[----:B------:R-:W-:Y:S01]  /*8870*/  LOP3.LUT R30, R41, 0xffffe000, RZ, 0xc0, !PT ;  /* 0xffffe000291e7812 */ /* 0x000fe200078ec0ff */
[----:B-1----:R1:W-:Y:S01]  /*8880*/  SYNCS.ARRIVE.TRANS64.RED.A1T0 RZ, [R75+URZ], RZ ;  /* 0x000000ff4bff79a7 */ /* 0x0023e200081004ff */
[----:B------:R-:W-:Y:S02]  /*8890*/  LOP3.LUT R33, R42, 0xffffe000, RZ, 0xc0, !PT ;  /* 0xffffe0002a217812 */ /* 0x000fe400078ec0ff */
[----:B------:R-:W-:Y:S02]  /*88a0*/  LOP3.LUT R32, R43, 0xffffe000, RZ, 0xc0, !PT ;  /* 0xffffe0002b207812 */ /* 0x000fe400078ec0ff */
[----:B------:R-:W-:Y:S02]  /*88b0*/  LOP3.LUT R35, R36, 0xffffe000, RZ, 0xc0, !PT ;  /* 0xffffe00024237812 */ /* 0x000fe400078ec0ff */
[----:B------:R-:W-:Y:S02]  /*88c0*/  LOP3.LUT R34, R37, 0xffffe000, RZ, 0xc0, !PT ;  /* 0xffffe00025227812 */ /* 0x000fe400078ec0ff */
[----:B------:R-:W-:Y:S02]  /*88d0*/  LOP3.LUT R37, R38, 0xffffe000, RZ, 0xc0, !PT ;  /* 0xffffe00026257812 */ /* 0x000fe400078ec0ff */
[----:B------:R-:W-:Y:S01]  /*88e0*/  LOP3.LUT R36, R39, 0xffffe000, RZ, 0xc0, !PT ;  /* 0xffffe00027247812 */ /* 0x000fe200078ec0ff */
[C---:B------:R-:W-:Y:S01]  /*88f0*/  FMUL R4, R24.reuse, R4 ;  /* 0x0000000418047220 */ /* 0x040fe20000400000 */
[C---:B------:R-:W-:Y:S01]  /*8900*/  FMUL R5, R24.reuse, R5 ;  /* 0x0000000518057220 */ /* 0x040fe20000400000 */
[C---:B------:R-:W-:Y:S01]  /*8910*/  FMUL R6, R24.reuse, R6 ;  /* 0x0000000618067220 */ /* 0x040fe20000400000 */
[C---:B------:R-:W-:Y:S01]  /*8920*/  FMUL R7, R24.reuse, R7 ;  /* 0x0000000718077220 */ /* 0x040fe20000400000 */
[C---:B------:R-:W-:Y:S01]  /*8930*/  FFMA R4, R27.reuse, R0, R4 ;  /* 0x000000001b047223 */ /* 0x040fe20000000004 */
[C---:B------:R-:W-:Y:S01]  /*8940*/  FFMA R5, R27.reuse, R2, R5 ;  /* 0x000000021b057223 */ /* 0x040fe20000000005 */
[C---:B------:R-:W-:Y:S01]  /*8950*/  FFMA R6, R27.reuse, R3, R6 ;  /* 0x000000031b067223 */ /* 0x040fe20000000006 */
[C---:B------:R-:W-:Y:S01]  /*8960*/  FFMA R7, R27.reuse, R20, R7 ;  /* 0x000000141b077223 */ /* 0x040fe20000000007 */
[C---:B------:R-:W-:Y:S01]  /*8970*/  FMUL R8, R24.reuse, R8 ;  /* 0x0000000818087220 */ /* 0x040fe20000400000 */
[C---:B------:R-:W-:Y:S01]  /*8980*/  FMUL R9, R24.reuse, R9 ;  /* 0x0000000918097220 */ /* 0x040fe20000400000 */
[C---:B------:R-:W-:Y:S01]  /*8990*/  FMUL R10, R24.reuse, R10 ;  /* 0x0000000a180a7220 */ /* 0x040fe20000400000 */
[C---:B------:R-:W-:Y:S01]  /*89a0*/  FMUL R11, R24.reuse, R11 ;  /* 0x0000000b180b7220 */ /* 0x040fe20000400000 */
[----:B------:R-:W-:Y:S01]  /*89b0*/  F2FP.TF32.F32.PACK_B R4, R4 ;  /* 0x00000004ff04723e */ /* 0x000fe200024050ff */
[C---:B------:R-:W-:Y:S01]  /*89c0*/  FFMA R8, R27.reuse, R21, R8 ;  /* 0x000000151b087223 */ /* 0x040fe20000000008 */
[----:B------:R-:W-:Y:S01]  /*89d0*/  F2FP.TF32.F32.PACK_B R5, R5 ;  /* 0x00000005ff05723e */ /* 0x000fe200024050ff */
[C---:B------:R-:W-:Y:S01]  /*89e0*/  FFMA R9, R27.reuse, R26, R9 ;  /* 0x0000001a1b097223 */ /* 0x040fe20000000009 */
[----:B------:R-:W-:Y:S01]  /*89f0*/  F2FP.TF32.F32.PACK_B R6, R6 ;  /* 0x00000006ff06723e */ /* 0x000fe200024050ff */
[C---:B------:R-:W-:Y:S01]  /*8a00*/  FFMA R10, R27.reuse, R29, R10 ;  /* 0x0000001d1b0a7223 */ /* 0x040fe2000000000a */
[----:B------:R-:W-:Y:S01]  /*8a10*/  F2FP.TF32.F32.PACK_B R7, R7 ;  /* 0x00000007ff07723e */ /* 0x000fe200024050ff */
[C---:B------:R-:W-:Y:S01]  /*8a20*/  FFMA R11, R27.reuse, R28, R11 ;  /* 0x0000001c1b0b7223 */ /* 0x040fe2000000000b */
[C---:B------:R-:W-:Y:S01]  /*8a30*/  FMUL R12, R24.reuse, R12 ;  /* 0x0000000c180c7220 */ /* 0x040fe20000400000 */
[----:B------:R-:W-:Y:S01]  /*8a40*/  F2FP.TF32.F32.PACK_B R8, R8 ;  /* 0x00000008ff08723e */ /* 0x000fe200024050ff */
[C---:B------:R-:W-:Y:S01]  /*8a50*/  FMUL R13, R24.reuse, R13 ;  /* 0x0000000d180d7220 */ /* 0x040fe20000400000 */
[----:B------:R1:W-:Y:S01]  /*8a60*/  STS.128 [R69+0x6000], R4 ;  /* 0x0060000445007388 */ /* 0x0003e20000000c00 */
        /* <DEDUP_REMOVED lines=8> */
[C---:B------:R-:W-:Y:S01]  /*8af0*/  FFMA R15, R27.reuse, R32, R15 ;  /* 0x000000201b0f7223 */ /* 0x040fe2000000000f */
[C---:B------:R-:W-:Y:S01]  /*8b00*/  FMUL R16, R24.reuse, R16 ;  /* 0x0000001018107220 */ /* 0x040fe20000400000 */
[----:B------:R-:W-:Y:S01]  /*8b10*/  F2FP.TF32.F32.PACK_B R12, R12 ;  /* 0x0000000cff0c723e */ /* 0x000fe200024050ff */
[----:B------:R1:W-:Y:S01]  /*8b20*/  STS.128 [R68+0x6010], R8 ;  /* 0x0060100844007388 */ /* 0x0003e20000000c00 */
[C---:B------:R-:W-:Y:S01]  /*8b30*/  FMUL R17, R24.reuse, R17 ;  /* 0x0000001118117220 */ /* 0x040fe20000400000 */
        /* <DEDUP_REMOVED lines=8> */
[----:B------:R-:W-:Y:S01]  /*8bc0*/  FFMA R19, R27, R36, R19 ;  /* 0x000000241b137223 */ /* 0x000fe20000000013 */
[----:B------:R-:W-:Y:S02]  /*8bd0*/  F2FP.TF32.F32.PACK_B R16, R16 ;  /* 0x00000010ff10723e */ /* 0x000fe400024050ff */
[----:B------:R1:W-:Y:S01]  /*8be0*/  STS.128 [R67+0x6020], R12 ;  /* 0x0060200c43007388 */ /* 0x0003e20000000c00 */
[----:B------:R-:W-:Y:S02]  /*8bf0*/  F2FP.TF32.F32.PACK_B R17, R17 ;  /* 0x00000011ff11723e */ /* 0x000fe400024050ff */
        /* <DEDUP_REMOVED lines=26> */
.L_x_142:
[----:B------:R-:W-:Y:S05]  /*8da0*/  BSYNC.RECONVERGENT B0 ;  /* 0x0000000000007941 */ /* 0x000fea0003800200 */
.L_x_141:
[----:B------:R-:W-:Y:S01]  /*8db0*/  BAR.SYNC.DEFER_BLOCKING 0x1, 0x80 ;  /* 0x0042000000007b1d */ /* 0x000fe20000010000 */
[----:B------:R-:W-:Y:S01]  /*8dc0*/  UISETP.NE.AND UP0, UPT, UR52, -0x4, UPT ;  /* 0xfffffffc3400788c */ /* 0x000fe2000bf05270 */
[----:B------:R-:W-:Y:S08]  /*8dd0*/  IADD3 R0, PT, PT, R22, 0x1, RZ ;  /* 0x0000000116007810 */ /* 0x000ff00007ffe0ff */
[----:B------:R-:W-:Y:S05]  /*8de0*/  BRA.U !UP0, `(.L_x_143) ;  /* 0x0000000108287547 */ /* 0x000fea000b800000 */
[----:B------:R-:W-:Y:S01]  /*8df0*/  ISETP.NE.AND P0, PT, R74, RZ, PT ;  /* 0x000000ff4a00720c */ /* 0x000fe20003f05270 */
[----:B------:R-:W-:Y:S01]  /*8e00*/  IMAD.U32 R3, RZ, RZ, UR46 ;  /* 0x0000002eff037e24 */ /* 0x000fe2000f8e00ff */
[----:B------:R-:W-:Y:S01]  /*8e10*/  UIADD3 UR4, UPT, UPT, UR46, 0x1, URZ ;  /* 0x000000012e047890 */ /* 0x000fe2000fffe0ff */
[----:B------:R-:W-:Y:S03]  /*8e20*/  IMAD.U32 R2, RZ, RZ, UR47 ;  /* 0x0000002fff027e24 */ /* 0x000fe6000f8e00ff */
[----:B------:R-:W-:Y:S04]  /*8e30*/  UISETP.NE.AND UP0, UPT, UR4, 0x4, UPT ;  /* 0x000000040400788c */ /* 0x000fe8000bf05270 */
[----:B------:R-:W-:Y:S03]  /*8e40*/  USEL UR46, UR4, URZ, UP0 ;  /* 0x000000ff042e7287 */ /* 0x000fe60008000000 */
[----:B------:R-:W-:Y:S05]  /*8e50*/  @P0 LEA R3, R3, UR43, 0x3 ;  /* 0x0000002b03030c11 */ /* 0x000fea000f8e18ff */
[----:B------:R-:W-:Y:S05]  /*8e60*/  @P0 VIADD R3, R3, 0x60 ;  /* 0x0000006003030836 */ /* 0x000fea0000000000 */
[----:B------:R-:W-:Y:S04]  /*8e70*/  @P0 PRMT R2, R2, 0x654, R3 ;  /* 0x0000065402020816 */ /* 0x000fe80000000003 */
[----:B------:R3:W-:Y:S03]  /*8e80*/  @P0 SYNCS.ARRIVE.TRANS64.RED.A1T0 RZ, [R2+URZ], RZ ;  /* 0x000000ff02ff09a7 */ /* 0x0007e600081004ff */
.L_x_143:
[----:B------:R-:W-:Y:S01]  /*8e90*/  R2UR UR4, R58 ;  /* 0x000000003a0472ca */ /* 0x000fe200000e0000 */
[----:B------:R-:W-:Y:S01]  /*8ea0*/  UISETP.NE.AND UP0, UPT, UR62, URZ, UPT ;  /* 0x000000ff3e00728c */ /* 0x000fe2000bf05270 */
[----:B------:R-:W-:Y:S01]  /*8eb0*/  ISETP.NE.AND P0, PT, R62, 0x2, PT ;  /* 0x000000023e00780c */ /* 0x000fe20003f05270 */
[----:B------:R-:W-:Y:S01]  /*8ec0*/  UIADD3 UR24, UPT, UPT, UR37, UR63, URZ ;  /* 0x0000003f25187290 */ /* 0x000fe2000fffe0ff */
[----:B------:R-:W-:Y:S01]  /*8ed0*/  ISETP.NE.AND P1, PT, R0, 0x4, PT ;  /* 0x000000040000780c */ /* 0x000fe20003f25270 */
[----:B------:R-:W-:Y:S01]  /*8ee0*/  UIADD3 UR52, UPT, UPT, UR52, 0x4, URZ ;  /* 0x0000000434347890 */ /* 0x000fe2000fffe0ff */
[----:B------:R-:W-:Y:S01]  /*8ef0*/  SEL R3, RZ, 0x1, P0 ;  /* 0x00000001ff037807 */ /* 0x000fe20000000000 */
[----:B------:R-:W-:Y:S01]  /*8f00*/  UMOV UR36, UR61 ;  /* 0x0000003d00247c82 */ /* 0x000fe20008000000 */
[----:B---3--:R-:W-:Y:S02]  /*8f10*/  SEL R2, RZ, 0x1, P1 ;  /* 0x00000001ff027807 */ /* 0x008fe40000800000 */
[----:B------:R-:W-:Y:S02]  /*8f20*/  LOP3.LUT R64, R64, R3, RZ, 0x3c, !PT ;  /* 0x0000000340407212 */ /* 0x000fe400078e3cff */
[----:B------:R-:W-:Y:S01]  /*8f30*/  LOP3.LUT R65, R65, R2, RZ, 0x3c, !PT ;  /* 0x0000000241417212 */ /* 0x000fe200078e3cff */
[----:B------:R-:W-:Y:S01]  /*8f40*/  UIADD3 UR20, UPT, UPT, UR38, UR4, URZ ;  /* 0x0000000426147290 */ /* 0x000fe2000fffe0ff */
[----:B------:R-:W-:Y:S02]  /*8f50*/  SEL R62, R62, RZ, P0 ;  /* 0x000000ff3e3e7207 */ /* 0x000fe40000000000 */
[----:B------:R-:W-:Y:S01]  /*8f60*/  SEL R22, R0, RZ, P1 ;  /* 0x000000ff00167207 */ /* 0x000fe20000800000 */
[----:B------:R-:W-:Y:S08]  /*8f70*/  BRA.U UP0, `(.L_x_144) ;  /* 0xffffffc900907547 */ /* 0x000ff0000b83ffff */
[----:B------:R-:W-:-:S13]  /*8f80*/  R2UR UR4, R59 ;  /* 0x000000003b0472ca */ /* 0x000fda00000e0000 */
[----:B------:R-:W-:-:S09]  /*8f90*/  UISETP.NE.AND UP0, UPT, UR4, URZ, UPT ;  /* 0x000000ff0400728c */ /* 0x000fd2000bf05270 */
[----:B------:R-:W-:Y:S05]  /*8fa0*/  BRA.U !UP0, `(.L_x_145) ;  /* 0x0000000108487547 */ /* 0x000fea000b800000 */
[----:B------:R-:W3:Y:S02]  /*8fb0*/  LDCU.64 UR4, c[0x0][0x890] ;  /* 0x00011200ff0477ac */ /* 0x000ee40008000a00 */
[----:B---3--:R-:W-:-:S04]  /*8fc0*/  UISETP.NE.U32.AND UP0, UPT, UR4, URZ, UPT ;  /* 0x000000ff0400728c */ /* 0x008fc8000bf05070 */
[----:B------:R-:W-:-:S09]  /*8fd0*/  UISETP.NE.AND.EX UP0, UPT, UR5, URZ, UPT, UP0 ;  /* 0x000000ff0500728c */ /* 0x000fd2000bf05300 */
[----:B------:R-:W-:Y:S05]  /*8fe0*/  BRA.U UP0, `(.L_x_146) ;  /* 0x00000001000c7547 */ /* 0x000fea000b800000 */
[----:B------:R-:W-:-:S13]  /*8ff0*/  FSETP.NEU.AND P0, PT, R27, RZ, PT ;  /* 0x000000ff1b00720b */ /* 0x000fda0003f0d000 */
[----:B------:R-:W-:Y:S05]  /*9000*/  @!P0 EXIT ;  /* 0x000000000000894d */ /* 0x000fea0003800000 */
[----:B------:R-:W-:Y:S05]  /*9010*/  BRA `(.L_x_145) ;  /* 0x00000000002c7947 */ /* 0x000fea0003800000 */
.L_x_146:
[----:B------:R-:W-:Y:S01]  /*9020*/  ISETP.NE.AND P0, PT, R61, RZ, PT ;  /* 0x000000ff3d00720c */ /* 0x000fe20003f05270 */
[----:B------:R-:W-:-:S12]  /*9030*/  BSSY.RECONVERGENT B0, `(.L_x_145) ;  /* 0x0000009000007945 */ /* 0x000fd80003800200 */
[----:B------:R-:W-:Y:S05]  /*9040*/  @P0 BRA `(.L_x_147) ;  /* 0x0000000000140947 */ /* 0x000fea0003800000 */
[----:B------:R-:W3:Y:S02]  /*9050*/  LDCU.64 UR4, c[0x0][0x888] ;  /* 0x00011100ff0477ac */ /* 0x000ee40008000a00 */
[----:B---3--:R-:W-:-:S04]  /*9060*/  ISETP.NE.U32.AND P0, PT, RZ, UR4, PT ;  /* 0x00000004ff007c0c */ /* 0x008fc8000bf05070 */
[----:B------:R-:W-:-:S13]  /*9070*/  ISETP.NE.AND.EX P0, PT, RZ, UR5, PT, P0 ;  /* 0x00000005ff007c0c */ /* 0x000fda000bf05300 */
[----:B------:R-:W-:Y:S05]  /*9080*/  @!P0 EXIT ;  /* 0x000000000000894d */ /* 0x000fea0003800000 */
[----:B------:R-:W-:Y:S05]  /*9090*/  BRA `(.L_x_148) ;  /* 0x0000000000087947 */ /* 0x000fea0003800000 */
.L_x_147:
[----:B------:R-:W-:-:S13]  /*90a0*/  FSETP.NEU.AND P0, PT, R27, RZ, PT ;  /* 0x000000ff1b00720b */ /* 0x000fda0003f0d000 */
[----:B------:R-:W-:Y:S05]  /*90b0*/  @!P0 EXIT ;  /* 0x000000000000894d */ /* 0x000fea0003800000 */
.L_x_148:
[----:B------:R-:W-:Y:S05]  /*90c0*/  BSYNC.RECONVERGENT B0 ;  /* 0x0000000000007941 */ /* 0x000fea0003800200 */
.L_x_145:
[----:B------:R-:W-:Y:S01]  /*90d0*/  ULEA UR4, UR46, UR43, 0x3 ;  /* 0x0000002b2e047291 */ /* 0x000fe2000f8e18ff */
[----:B------:R-:W-:-:S04]  /*90e0*/  DEPBAR.LE SB0, 0x0 ;  /* 0x000080000000791a */ /* 0x000fc80000000000 */
[----:B------:R-:W-:-:S04]  /*90f0*/  UIADD3 UR4, UPT, UPT, UR4, 0x60, URZ ;  /* 0x0000006004047890 */ /* 0x000fc8000fffe0ff */
[----:B------:R-:W-:-:S09]  /*9100*/  UPRMT UR4, UR47, 0x654, UR4 ;  /* 0x000006542f047896 */ /* 0x000fd20008000004 */
[----:B------:R-:W-:Y:S01]  /*9110*/  SYNCS.ARRIVE.TRANS64.RED.A1T0 RZ, [UR4], RZ ;  /* 0x000000ffffff79a7 */ /* 0x000fe20008100404 */
[----:B------:R-:W-:Y:S05]  /*9120*/  EXIT ;  /* 0x000000000000794d */ /* 0x000fea0003800000 */
.L_x_24:
[----:B--2---:R2:W3:Y:S02]  /*9130*/  SYNCS.PHASECHK.TRANS64.TRYWAIT P0, [R3+URZ+0x100], R2 ;  /* 0x00010002030075a7 */ /* 0x0044e400080011ff */
[----:B---3--:R-:W-:Y:S05]  /*9140*/  @!P0 NANOSLEEP.SYNCS 0x989680 ;  /* 0x009896800000895d */ /* 0x008fea0003900000 */
[----:B------:R-:W3:Y:S02]  /*9150*/  @!P0 SYNCS.PHASECHK.TRANS64 P0, [R3+URZ+0x100], R2 ;  /* 0x00010002030085a7 */ /* 0x000ee400080010ff */
[----:B---3--:R-:W-:Y:S05]  /*9160*/  @!P0 BRA `(.L_x_24) ;  /* 0xfffffffc00f08947 */ /* 0x008fea000383ffff */
[----:B------:R-:W-:Y:S05]  /*9170*/  BRA `(.L_x_149) ;  /* 0xffffff8800287947 */ /* 0x000fea000383ffff */
.L_x_27:
[----:B-1----:R-:W-:-:S07]  /*9180*/  MOV R0, UR33 ;  /* 0x0000002100007c02 */ /* 0x002fce0008000f00 */
.L_x_150:
[----:B-1----:R1:W2:Y:S02]  /*9190*/  SYNCS.PHASECHK.TRANS64.TRYWAIT P0, [R0+URZ+0x20], R3 ;  /* 0x00002003000075a7 */ /* 0x0022a400080011ff */
[----:B--2---:R-:W-:Y:S05]  /*91a0*/  @!P0 NANOSLEEP.SYNCS 0x989680 ;  /* 0x009896800000895d */ /* 0x004fea0003900000 */
[----:B------:R-:W2:Y:S02]  /*91b0*/  @!P0 SYNCS.PHASECHK.TRANS64 P0, [R0+URZ+0x20], R3 ;  /* 0x00002003000085a7 */ /* 0x000ea400080010ff */
[----:B--2---:R-:W-:Y:S05]  /*91c0*/  @!P0 BRA `(.L_x_150) ;  /* 0xfffffffc00f08947 */ /* 0x004fea000383ffff */
[----:B------:R-:W-:Y:S05]  /*91d0*/  BRA `(.L_x_26) ;  /* 0xffffff8800807947 */ /* 0x000fea000383ffff */
.L_x_34:
[----:B-1----:R-:W-:-:S07]  /*91e0*/  MOV R0, UR17 ;  /* 0x0000001100007c02 */ /* 0x002fce0008000f00 */
.L_x_151:
[----:B-1----:R1:W2:Y:S02]  /*91f0*/  SYNCS.PHASECHK.TRANS64.TRYWAIT P0, [R0+URZ+0x20], R3 ;  /* 0x00002003000075a7 */ /* 0x0022a400080011ff */
[----:B--2---:R-:W-:Y:S05]  /*9200*/  @!P0 NANOSLEEP.SYNCS 0x989680 ;  /* 0x009896800000895d */ /* 0x004fea0003900000 */
[----:B------:R-:W2:Y:S02]  /*9210*/  @!P0 SYNCS.PHASECHK.TRANS64 P0, [R0+URZ+0x20], R3 ;  /* 0x00002003000085a7 */ /* 0x000ea400080010ff */
[----:B--2---:R-:W-:Y:S05]  /*9220*/  @!P0 BRA `(.L_x_151) ;  /* 0xfffffffc00f08947 */ /* 0x004fea000383ffff */
[----:B------:R-:W-:Y:S05]  /*9230*/  BRA `(.L_x_33) ;  /* 0xffffff8c00407947 */ /* 0x000fea000383ffff */
.L_x_39:
[----:B-1----:R1:W2:Y:S02]  /*9240*/  SYNCS.PHASECHK.TRANS64.TRYWAIT P0, [R3+URZ+0x90], R0 ;  /* 0x00009000030075a7 */ /* 0x0022a400080011ff */
[----:B--2---:R-:W-:Y:S05]  /*9250*/  @!P0 NANOSLEEP.SYNCS 0x989680 ;  /* 0x009896800000895d */ /* 0x004fea0003900000 */
[----:B------:R-:W2:Y:S02]  /*9260*/  @!P0 SYNCS.PHASECHK.TRANS64 P0, [R3+URZ+0x90], R0 ;  /* 0x00009000030085a7 */ /* 0x000ea400080010ff */
[----:B--2---:R-:W-:Y:S05]  /*9270*/  @!P0 BRA `(.L_x_39) ;  /* 0xfffffffc00f08947 */ /* 0x004fea000383ffff */
[----:B------:R-:W-:Y:S05]  /*9280*/  BRA `(.L_x_152) ;  /* 0xffffff8c00e87947 */ /* 0x000fea000383ffff */
.L_x_43:
[----:B-1----:R-:W-:-:S07]  /*9290*/  MOV R0, UR4 ;  /* 0x0000000400007c02 */ /* 0x002fce0008000f00 */
.L_x_153:
[----:B-1----:R1:W2:Y:S02]  /*92a0*/  SYNCS.PHASECHK.TRANS64.TRYWAIT P0, [R0+URZ], R3 ;  /* 0x00000003000075a7 */ /* 0x0022a400080011ff */
[----:B--2---:R-:W-:Y:S05]  /*92b0*/  @!P0 NANOSLEEP.SYNCS 0x989680 ;  /* 0x009896800000895d */ /* 0x004fea0003900000 */
[----:B------:R-:W2:Y:S02]  /*92c0*/  @!P0 SYNCS.PHASECHK.TRANS64 P0, [R0+URZ], R3 ;  /* 0x00000003000085a7 */ /* 0x000ea400080010ff */
[----:B--2---:R-:W-:Y:S05]  /*92d0*/  @!P0 BRA `(.L_x_153) ;  /* 0xfffffffc00f08947 */ /* 0x004fea000383ffff */
[----:B------:R-:W-:Y:S05]  /*92e0*/  BRA `(.L_x_154) ;  /* 0xffffff9400907947 */ /* 0x000fea000383ffff */
.L_x_44:
[----:B------:R-:W-:-:S07]  /*92f0*/  MOV R0, UR5 ;  /* 0x0000000500007c02 */ /* 0x000fce0008000f00 */
.L_x_155:
[----:B-1----:R1:W2:Y:S02]  /*9300*/  SYNCS.PHASECHK.TRANS64.TRYWAIT P0, [R0+URZ], R3 ;  /* 0x00000003000075a7 */ /* 0x0022a400080011ff */
[----:B--2---:R-:W-:Y:S05]  /*9310*/  @!P0 NANOSLEEP.SYNCS 0x989680 ;  /* 0x009896800000895d */ /* 0x004fea0003900000 */
[----:B------:R-:W2:Y:S02]  /*9320*/  @!P0 SYNCS.PHASECHK.TRANS64 P0, [R0+URZ], R3 ;  /* 0x00000003000085a7 */ /* 0x000ea400080010ff */
[----:B--2---:R-:W-:Y:S05]  /*9330*/  @!P0 BRA `(.L_x_155) ;  /* 0xfffffffc00f08947 */ /* 0x004fea000383ffff */
[----:B------:R-:W-:Y:S05]  /*9340*/  BRA `(.L_x_156) ;  /* 0xffffff94009c7947 */ /* 0x000fea000383ffff */
.L_x_45:
[----:B------:R-:W-:-:S07]  /*9350*/  MOV R0, UR5 ;  /* 0x0000000500007c02 */ /* 0x000fce0008000f00 */
.L_x_157:
[----:B-1----:R1:W2:Y:S02]  /*9360*/  SYNCS.PHASECHK.TRANS64.TRYWAIT P0, [R0+URZ], R3 ;  /* 0x00000003000075a7 */ /* 0x0022a400080011ff */
[----:B--2---:R-:W-:Y:S05]  /*9370*/  @!P0 NANOSLEEP.SYNCS 0x989680 ;  /* 0x009896800000895d */ /* 0x004fea0003900000 */
[----:B------:R-:W2:Y:S02]  /*9380*/  @!P0 SYNCS.PHASECHK.TRANS64 P0, [R0+URZ], R3 ;  /* 0x00000003000085a7 */ /* 0x000ea400080010ff */
[----:B--2---:R-:W-:Y:S05]  /*9390*/  @!P0 BRA `(.L_x_157) ;  /* 0xfffffffc00f08947 */ /* 0x004fea000383ffff */
[----:B------:R-:W-:Y:S05]  /*93a0*/  BRA `(.L_x_158) ;  /* 0xffffff9400a87947 */ /* 0x000fea000383ffff */
.L_x_48:
[----:B-1----:R1:W2:Y:S02]  /*93b0*/  SYNCS.PHASECHK.TRANS64.TRYWAIT P0, [R2+URZ+0xf0], R5 ;  /* 0x0000f005020075a7 */ /* 0x0022a400080011ff */
[----:B--2---:R-:W-:Y:S05]  /*93c0*/  @!P0 NANOSLEEP.SYNCS 0x989680 ;  /* 0x009896800000895d */ /* 0x004fea0003900000 */
[----:B------:R-:W2:Y:S02]  /*93d0*/  @!P0 SYNCS.PHASECHK.TRANS64 P0, [R2+URZ+0xf0], R5 ;  /* 0x0000f005020085a7 */ /* 0x000ea400080010ff */
[----:B--2---:R-:W-:Y:S05]  /*93e0*/  @!P0 BRA `(.L_x_48) ;  /* 0xfffffffc00f08947 */ /* 0x004fea000383ffff */
[----:B------:R-:W-:Y:S05]  /*93f0*/  BRA `(.L_x_159) ;  /* 0xffffff9800047947 */ /* 0x000fea000383ffff */
.L_x_49:
[----:B------:R-:W-:-:S07]  /*9400*/  MOV R2, UR4 ;  /* 0x0000000400027c02 */ /* 0x000fce0008000f00 */
.L_x_160:
[----:B-1----:R1:W2:Y:S02]  /*9410*/  SYNCS.PHASECHK.TRANS64.TRYWAIT P0, [R2+URZ+0xa0], R5 ;  /* 0x0000a005020075a7 */ /* 0x0022a400080011ff */
[----:B--2---:R-:W-:Y:S05]  /*9420*/  @!P0 NANOSLEEP.SYNCS 0x989680 ;  /* 0x009896800000895d */ /* 0x004fea0003900000 */
[----:B------:R-:W2:Y:S02]  /*9430*/  @!P0 SYNCS.PHASECHK.TRANS64 P0, [R2+URZ+0xa0], R5 ;  /* 0x0000a005020085a7 */ /* 0x000ea400080010ff */
[----:B--2---:R-:W-:Y:S05]  /*9440*/  @!P0 BRA `(.L_x_160) ;  /* 0xfffffffc00f08947 */ /* 0x004fea000383ffff */
[----:B------:R-:W-:Y:S05]  /*9450*/  BRA `(.L_x_161) ;  /* 0xffffff9800147947 */ /* 0x000fea000383ffff */
.L_x_50:
[----:B-1----:R1:W2:Y:S02]  /*9460*/  SYNCS.PHASECHK.TRANS64.TRYWAIT P1, [R2+URZ+0x90], R5 ;  /* 0x00009005020075a7 */ /* 0x0022a400080211ff */
[----:B--2---:R-:W-:Y:S05]  /*9470*/  @!P1 NANOSLEEP.SYNCS 0x989680 ;  /* 0x009896800000995d */ /* 0x004fea0003900000 */
[----:B------:R-:W2:Y:S02]  /*9480*/  @!P1 SYNCS.PHASECHK.TRANS64 P1, [R2+URZ+0x90], R5 ;  /* 0x00009005020095a7 */ /* 0x000ea400080210ff */
[----:B--2---:R-:W-:Y:S05]  /*9490*/  @!P1 BRA `(.L_x_50) ;  /* 0xfffffffc00f09947 */ /* 0x004fea000383ffff */
[----:B------:R-:W-:Y:S05]  /*94a0*/  BRA `(.L_x_162) ;  /* 0xffffff9800447947 */ /* 0x000fea000383ffff */
.L_x_53:
[----:B------:R-:W-:-:S07]  /*94b0*/  MOV R0, UR4 ;  /* 0x0000000400007c02 */ /* 0x000fce0008000f00 */
.L_x_163:
[----:B-1----:R1:W2:Y:S02]  /*94c0*/  SYNCS.PHASECHK.TRANS64.TRYWAIT P0, [R0+URZ+0xa0], R3 ;  /* 0x0000a003000075a7 */ /* 0x0022a400080011ff */
[----:B--2---:R-:W-:Y:S05]  /*94d0*/  @!P0 NANOSLEEP.SYNCS 0x989680 ;  /* 0x009896800000895d */ /* 0x004fea0003900000 */
[----:B------:R-:W2:Y:S02]  /*94e0*/  @!P0 SYNCS.PHASECHK.TRANS64 P0, [R0+URZ+0xa0], R3 ;  /* 0x0000a003000085a7 */ /* 0x000ea400080010ff */
[----:B--2---:R-:W-:Y:S05]  /*94f0*/  @!P0 BRA `(.L_x_163) ;  /* 0xfffffffc00f08947 */ /* 0x004fea000383ffff */
[----:B------:R-:W-:Y:S05]  /*9500*/  BRA `(.L_x_52) ;  /* 0xffffff9800987947 */ /* 0x000fea000383ffff */
.L_x_62:
[----:B-1----:R-:W-:-:S04]  /*9510*/  MOV R0, UR5 ;  /* 0x0000000500007c02 */ /* 0x002fc80008000f00 */
[----:B------:R1:W2:Y:S03]  /*9520*/  SYNCS.PHASECHK.TRANS64.TRYWAIT P0, [R0+URZ+0x8], R7 ;  /* 0x00000807000075a7 */ /* 0x0002a600080011ff */
[----:B--2---:R-:W-:Y:S05]  /*9530*/  @!P0 NANOSLEEP.SYNCS 0x989680 ;  /* 0x009896800000895d */ /* 0x004fea0003900000 */
[----:B------:R-:W2:Y:S02]  /*9540*/  @!P0 SYNCS.PHASECHK.TRANS64 P0, [R0+URZ+0x8], R7 ;  /* 0x00000807000085a7 */ /* 0x000ea400080010ff */
[----:B--2---:R-:W-:Y:S05]  /*9550*/  @!P0 BRA `(.L_x_62) ;  /* 0xfffffffc00ec8947 */ /* 0x004fea000383ffff */
[----:B------:R-:W-:Y:S05]  /*9560*/  BRA `(.L_x_61) ;  /* 0xffffff9c004c7947 */ /* 0x000fea000383ffff */
.L_x_64:
[----:B------:R-:W-:Y:S01]  /*9570*/  BSSY B0, `(.L_x_164) ;  /* 0x0000006000007945 */ /* 0x000fe20003800000 */
[----:B------:R-:W-:-:S07]  /*9580*/  MOV R15, 0xffffffff ;  /* 0xffffffff000f7802 */ /* 0x000fce0000000f00 */
[----:B-1---5:R-:W-:Y:S05]  /*9590*/  WARPSYNC.COLLECTIVE R15, `(.L_x_165) ;  /* 0x000000000f0c7348 */ /* 0x022fea0003c00000 */
[----:B------:R-:W-:Y:S02]  /*95a0*/  ELECT P6, UR79, PT ;  /* 0x00000000004f782f */ /* 0x000fe400038c0000 */
[----:B------:R-:W-:Y:S01]  /*95b0*/  MOV R14, UR79 ;  /* 0x0000004f000e7c02 */ /* 0x000fe20008000f00 */
[----:B-1---5:R-:W-:Y:S10]  /*95c0*/  ENDCOLLECTIVE ;  /* 0x000000000000791b */ /* 0x022ff40003800000 */
.L_x_165:
[----:B------:R-:W-:Y:S05]  /*95d0*/  BSYNC B0 ;  /* 0x0000000000007941 */ /* 0x000fea0003800000 */
.L_x_164:
[----:B------:R-:W-:Y:S01]  /*95e0*/  PLOP3.LUT P0, PT, P6, PT, PT, 0x80, 0x8 ;  /* 0x000000000008781c */ /* 0x000fe2000370f070 */
[----:B------:R-:W-:-:S12]  /*95f0*/  BRA `(.L_x_166) ;  /* 0xffffff9c00787947 */ /* 0x000fd8000383ffff */
.L_x_66:
[----:B-1----:R-:W-:-:S04]  /*9600*/  MOV R0, UR5 ;  /* 0x0000000500007c02 */ /* 0x002fc80008000f00 */
[----:B------:R1:W2:Y:S03]  /*9610*/  SYNCS.PHASECHK.TRANS64.TRYWAIT P0, [R0+URZ+0x8], R5 ;  /* 0x00000805000075a7 */ /* 0x0002a600080011ff */
[----:B--2---:R-:W-:Y:S05]  /*9620*/  @!P0 NANOSLEEP.SYNCS 0x989680 ;  /* 0x009896800000895d */ /* 0x004fea0003900000 */
[----:B------:R-:W2:Y:S02]  /*9630*/  @!P0 SYNCS.PHASECHK.TRANS64 P0, [R0+URZ+0x8], R5 ;  /* 0x00000805000085a7 */ /* 0x000ea400080010ff */
[----:B--2---:R-:W-:Y:S05]  /*9640*/  @!P0 BRA `(.L_x_66) ;  /* 0xfffffffc00ec8947 */ /* 0x004fea000383ffff */
[----:B------:R-:W-:Y:S05]  /*9650*/  BRA `(.L_x_65) ;  /* 0xffffff9c007c7947 */ /* 0x000fea000383ffff */
.L_x_67:
[----:B-1----:R1:W2:Y:S02]  /*9660*/  SYNCS.PHASECHK.TRANS64.TRYWAIT P0, [R0+URZ+0x90], R5 ;  /* 0x00009005000075a7 */ /* 0x0022a400080011ff */
[----:B--2---:R-:W-:Y:S05]  /*9670*/  @!P0 NANOSLEEP.SYNCS 0x989680 ;  /* 0x009896800000895d */ /* 0x004fea0003900000 */
[----:B------:R-:W2:Y:S02]  /*9680*/  @!P0 SYNCS.PHASECHK.TRANS64 P0, [R0+URZ+0x90], R5 ;  /* 0x00009005000085a7 */ /* 0x000ea400080010ff */
[----:B--2---:R-:W-:Y:S05]  /*9690*/  @!P0 BRA `(.L_x_67) ;  /* 0xfffffffc00f08947 */ /* 0x004fea000383ffff */
[----:B------:R-:W-:Y:S05]  /*96a0*/  BRA `(.L_x_167) ;  /* 0xffffffa000687947 */ /* 0x000fea000383ffff */
.L_x_69:
[----:B------:R-:W-:-:S07]  /*96b0*/  MOV R0, UR31 ;  /* 0x0000001f00007c02 */ /* 0x000fce0008000f00 */
.L_x_168:
[----:B-1----:R1:W2:Y:S02]  /*96c0*/  SYNCS.PHASECHK.TRANS64.TRYWAIT P0, [R0+URZ+0xd0], R5 ;  /* 0x0000d005000075a7 */ /* 0x0022a400080011ff */
[----:B--2---:R-:W-:Y:S05]  /*96d0*/  @!P0 NANOSLEEP.SYNCS 0x989680 ;  /* 0x009896800000895d */ /* 0x004fea0003900000 */
[----:B------:R-:W2:Y:S02]  /*96e0*/  @!P0 SYNCS.PHASECHK.TRANS64 P0, [R0+URZ+0xd0], R5 ;  /* 0x0000d005000085a7 */ /* 0x000ea400080010ff */
[----:B--2---:R-:W-:Y:S05]  /*96f0*/  @!P0 BRA `(.L_x_168) ;  /* 0xfffffffc00f08947 */ /* 0x004fea000383ffff */
[----:B------:R-:W-:Y:S05]  /*9700*/  BRA `(.L_x_169) ;  /* 0xffffffa000b47947 */ /* 0x000fea000383ffff */
.L_x_72:
[----:B------:R-:W-:Y:S07]  /*9710*/  MOV R0, UR5 ;  /* 0x0000000500007c02 */ /* 0x000fee0008000f00 */
.L_x_170:
[----:B-1----:R1:W2:Y:S02]  /*9720*/  SYNCS.PHASECHK.TRANS64.TRYWAIT P0, [R0+URZ], R5 ;  /* 0x00000005000075a7 */ /* 0x0022a400080011ff */
[----:B--2---:R-:W-:Y:S05]  /*9730*/  @!P0 NANOSLEEP.SYNCS 0x989680 ;  /* 0x009896800000895d */ /* 0x004fea0003900000 */
[----:B------:R-:W2:Y:S02]  /*9740*/  @!P0 SYNCS.PHASECHK.TRANS64 P0, [R0+URZ], R5 ;  /* 0x00000005000085a7 */ /* 0x000ea400080010ff */
[----:B--2---:R-:W-:Y:S05]  /*9750*/  @!P0 BRA `(.L_x_170) ;  /* 0xfffffffc00f08947 */ /* 0x004fea000383ffff */
[----:B------:R-:W-:Y:S05]  /*9760*/  BRA `(.L_x_71) ;  /* 0xffffffa000c87947 */ /* 0x000fea000383ffff */
.L_x_76:
[----:B-1----:R-:W-:-:S07]  /*9770*/  MOV R0, UR4 ;  /* 0x0000000400007c02 */ /* 0x002fce0008000f00 */
.L_x_171:
[----:B-1----:R1:W2:Y:S02]  /*9780*/  SYNCS.PHASECHK.TRANS64.TRYWAIT P0, [R0+URZ], R3 ;  /* 0x00000003000075a7 */ /* 0x0022a400080011ff */
[----:B--2---:R-:W-:Y:S05]  /*9790*/  @!P0 NANOSLEEP.SYNCS 0x989680 ;  /* 0x009896800000895d */ /* 0x004fea0003900000 */
[----:B------:R-:W2:Y:S02]  /*97a0*/  @!P0 SYNCS.PHASECHK.TRANS64 P0, [R0+URZ], R3 ;  /* 0x00000003000085a7 */ /* 0x000ea400080010ff */
[----:B--2---:R-:W-:Y:S05]  /*97b0*/  @!P0 BRA `(.L_x_171) ;  /* 0xfffffffc00f08947 */ /* 0x004fea000383ffff */
[----:B------:R-:W-:Y:S05]  /*97c0*/  BRA `(.L_x_172) ;  /* 0xffffffa400bc7947 */ /* 0x000fea000383ffff */
.L_x_77:
[----:B------:R-:W-:-:S07]  /*97d0*/  MOV R0, UR5 ;  /* 0x0000000500007c02 */ /* 0x000fce0008000f00 */
.L_x_173:
[----:B-1----:R1:W2:Y:S02]  /*97e0*/  SYNCS.PHASECHK.TRANS64.TRYWAIT P0, [R0+URZ], R3 ;  /* 0x00000003000075a7 */ /* 0x0022a400080011ff */
[----:B--2---:R-:W-:Y:S05]  /*97f0*/  @!P0 NANOSLEEP.SYNCS 0x989680 ;  /* 0x009896800000895d */ /* 0x004fea0003900000 */
[----:B------:R-:W2:Y:S02]  /*9800*/  @!P0 SYNCS.PHASECHK.TRANS64 P0, [R0+URZ], R3 ;  /* 0x00000003000085a7 */ /* 0x000ea400080010ff */
[----:B--2---:R-:W-:Y:S05]  /*9810*/  @!P0 BRA `(.L_x_173) ;  /* 0xfffffffc00f08947 */ /* 0x004fea000383ffff */
[----:B------:R-:W-:Y:S05]  /*9820*/  BRA `(.L_x_174) ;  /* 0xffffffa400c87947 */ /* 0x000fea000383ffff */
.L_x_78:
[----:B------:R-:W-:-:S07]  /*9830*/  MOV R0, UR5 ;  /* 0x0000000500007c02 */ /* 0x000fce0008000f00 */
.L_x_175:
[----:B-1----:R1:W2:Y:S02]  /*9840*/  SYNCS.PHASECHK.TRANS64.TRYWAIT P0, [R0+URZ], R3 ;  /* 0x00000003000075a7 */ /* 0x0022a400080011ff */
[----:B--2---:R-:W-:Y:S05]  /*9850*/  @!P0 NANOSLEEP.SYNCS 0x989680 ;  /* 0x009896800000895d */ /* 0x004fea0003900000 */
[----:B------:R-:W2:Y:S02]  /*9860*/  @!P0 SYNCS.PHASECHK.TRANS64 P0, [R0+URZ], R3 ;  /* 0x00000003000085a7 */ /* 0x000ea400080010ff */
[----:B--2---:R-:W-:Y:S05]  /*9870*/  @!P0 BRA `(.L_x_175) ;  /* 0xfffffffc00f08947 */ /* 0x004fea000383ffff */
[----:B------:R-:W-:Y:S05]  /*9880*/  BRA `(.L_x_176) ;  /* 0xffffffa400d47947 */ /* 0x000fea000383ffff */
.L_x_81:
[----:B------:R-:W-:-:S07]  /*9890*/  MOV R0, UR26 ;  /* 0x0000001a00007c02 */ /* 0x000fce0008000f00 */
.L_x_177:
[----:B-1----:R1:W2:Y:S02]  /*98a0*/  SYNCS.PHASECHK.TRANS64.TRYWAIT P1, [R0+URZ+0x110], R3 ;  /* 0x00011003000075a7 */ /* 0x0022a400080211ff */
[----:B--2---:R-:W-:Y:S05]  /*98b0*/  @!P1 NANOSLEEP.SYNCS 0x989680 ;  /* 0x009896800000995d */ /* 0x004fea0003900000 */
[----:B------:R-:W2:Y:S02]  /*98c0*/  @!P1 SYNCS.PHASECHK.TRANS64 P1, [R0+URZ+0x110], R3 ;  /* 0x00011003000095a7 */ /* 0x000ea400080210ff */
[----:B--2---:R-:W-:Y:S05]  /*98d0*/  @!P1 BRA `(.L_x_177) ;  /* 0xfffffffc00f09947 */ /* 0x004fea000383ffff */
[----:B------:R-:W-:Y:S05]  /*98e0*/  BRA `(.L_x_178) ;  /* 0xffffffa800207947 */ /* 0x000fea000383ffff */
.L_x_86:
[----:B--2---:R2:W3:Y:S02]  /*98f0*/  SYNCS.PHASECHK.TRANS64.TRYWAIT P0, [R12+URZ+0x90], R9 ;  /* 0x000090090c0075a7 */ /* 0x0044e400080011ff */
[----:B---3--:R-:W-:Y:S05]  /*9900*/  @!P0 NANOSLEEP.SYNCS 0x989680 ;  /* 0x009896800000895d */ /* 0x008fea0003900000 */
[----:B------:R-:W3:Y:S02]  /*9910*/  @!P0 SYNCS.PHASECHK.TRANS64 P0, [R12+URZ+0x90], R9 ;  /* 0x000090090c0085a7 */ /* 0x000ee400080010ff */
[----:B---3--:R-:W-:Y:S05]  /*9920*/  @!P0 BRA `(.L_x_86) ;  /* 0xfffffffc00f08947 */ /* 0x008fea000383ffff */
[----:B------:R-:W-:Y:S05]  /*9930*/  BRA `(.L_x_179) ;  /* 0xffffffac00487947 */ /* 0x000fea000383ffff */
.L_x_89:
[----:B------:R-:W-:Y:S07]  /*9940*/  MOV R0, UR21 ;  /* 0x0000001500007c02 */ /* 0x000fee0008000f00 */
.L_x_180:
[----:B--2---:R2:W3:Y:S02]  /*9950*/  SYNCS.PHASECHK.TRANS64.TRYWAIT P2, [R0+URZ+0x88], R11 ;  /* 0x0000880b000075a7 */ /* 0x0044e400080411ff */
[----:B---3--:R-:W-:Y:S05]  /*9960*/  @!P2 NANOSLEEP.SYNCS 0x989680 ;  /* 0x009896800000a95d */ /* 0x008fea0003900000 */
[----:B------:R-:W3:Y:S02]  /*9970*/  @!P2 SYNCS.PHASECHK.TRANS64 P2, [R0+URZ+0x88], R11 ;  /* 0x0000880b0000a5a7 */ /* 0x000ee400080410ff */
[----:B---3--:R-:W-:Y:S05]  /*9980*/  @!P2 BRA `(.L_x_180) ;  /* 0xfffffffc00f0a947 */ /* 0x008fea000383ffff */
[----:B------:R-:W-:Y:S05]  /*9990*/  BRA `(.L_x_88) ;  /* 0xffffffb000b07947 */ /* 0x000fea000383ffff */
.L_x_92:
[----:B--2---:R-:W-:Y:S07]  /*99a0*/  MOV R0, UR21 ;  /* 0x0000001500007c02 */ /* 0x004fee0008000f00 */
.L_x_181:
[----:B--2---:R2:W3:Y:S02]  /*99b0*/  SYNCS.PHASECHK.TRANS64.TRYWAIT P0, [R0+URZ+0x60], R9 ;  /* 0x00006009000075a7 */ /* 0x0044e400080011ff */
[----:B---3--:R-:W-:Y:S05]  /*99c0*/  @!P0 NANOSLEEP.SYNCS 0x989680 ;  /* 0x009896800000895d */ /* 0x008fea0003900000 */
[----:B------:R-:W3:Y:S02]  /*99d0*/  @!P0 SYNCS.PHASECHK.TRANS64 P0, [R0+URZ+0x60], R9 ;  /* 0x00006009000085a7 */ /* 0x000ee400080010ff */
[----:B---3--:R-:W-:Y:S05]  /*99e0*/  @!P0 BRA `(.L_x_181) ;  /* 0xfffffffc00f08947 */ /* 0x008fea000383ffff */
[----:B------:R-:W-:Y:S05]  /*99f0*/  BRA `(.L_x_182) ;  /* 0xffffffb4000c7947 */ /* 0x000fea000383ffff */
.L_x_93:
[----:B------:R-:W-:Y:S07]  /*9a00*/  MOV R0, UR21 ;  /* 0x0000001500007c02 */ /* 0x000fee0008000f00 */
.L_x_183:
[----:B--2---:R2:W3:Y:S02]  /*9a10*/  SYNCS.PHASECHK.TRANS64.TRYWAIT P0, [R0+URZ+0x68], R9 ;  /* 0x00006809000075a7 */ /* 0x0044e400080011ff */
[----:B---3--:R-:W-:Y:S05]  /*9a20*/  @!P0 NANOSLEEP.SYNCS 0x989680 ;  /* 0x009896800000895d */ /* 0x008fea0003900000 */
[----:B------:R-:W3:Y:S02]  /*9a30*/  @!P0 SYNCS.PHASECHK.TRANS64 P0, [R0+URZ+0x68], R9 ;  /* 0x00006809000085a7 */ /* 0x000ee400080010ff */
[----:B---3--:R-:W-:Y:S05]  /*9a40*/  @!P0 BRA `(.L_x_183) ;  /* 0xfffffffc00f08947 */ /* 0x008fea000383ffff */
[----:B------:R-:W-:Y:S05]  /*9a50*/  BRA `(.L_x_184) ;  /* 0xffffffb400687947 */ /* 0x000fea000383ffff */
.L_x_94:
[----:B------:R-:W-:Y:S07]  /*9a60*/  MOV R0, UR21 ;  /* 0x0000001500007c02 */ /* 0x000fee0008000f00 */
.L_x_185:
[----:B--2---:R2:W3:Y:S02]  /*9a70*/  SYNCS.PHASECHK.TRANS64.TRYWAIT P0, [R0+URZ+0x70], R9 ;  /* 0x00007009000075a7 */ /* 0x0044e400080011ff */
[----:B---3--:R-:W-:Y:S05]  /*9a80*/  @!P0 NANOSLEEP.SYNCS 0x989680 ;  /* 0x009896800000895d */ /* 0x008fea0003900000 */
[----:B------:R-:W3:Y:S02]  /*9a90*/  @!P0 SYNCS.PHASECHK.TRANS64 P0, [R0+URZ+0x70], R9 ;  /* 0x00007009000085a7 */ /* 0x000ee400080010ff */
[----:B---3--:R-:W-:Y:S05]  /*9aa0*/  @!P0 BRA `(.L_x_185) ;  /* 0xfffffffc00f08947 */ /* 0x008fea000383ffff */
[----:B------:R-:W-:Y:S05]  /*9ab0*/  BRA `(.L_x_186) ;  /* 0xffffffb400c47947 */ /* 0x000fea000383ffff */
.L_x_95:
[----:B------:R-:W-:Y:S07]  /*9ac0*/  MOV R0, UR21 ;  /* 0x0000001500007c02 */ /* 0x000fee0008000f00 */
.L_x_187:
[----:B--2---:R2:W3:Y:S02]  /*9ad0*/  SYNCS.PHASECHK.TRANS64.TRYWAIT P0, [R0+URZ+0x78], R9 ;  /* 0x00007809000075a7 */ /* 0x0044e400080011ff */
[----:B---3--:R-:W-:Y:S05]  /*9ae0*/  @!P0 NANOSLEEP.SYNCS 0x989680 ;  /* 0x009896800000895d */ /* 0x008fea0003900000 */
[----:B------:R-:W3:Y:S02]  /*9af0*/  @!P0 SYNCS.PHASECHK.TRANS64 P0, [R0+URZ+0x78], R9 ;  /* 0x00007809000085a7 */ /* 0x000ee400080010ff */
[----:B---3--:R-:W-:Y:S05]  /*9b00*/  @!P0 BRA `(.L_x_187) ;  /* 0xfffffffc00f08947 */ /* 0x008fea000383ffff */
[----:B------:R-:W-:Y:S05]  /*9b10*/  BRA `(.L_x_188) ;  /* 0xffffffb800207947 */ /* 0x000fea000383ffff */
.L_x_97:
[----:B------:R-:W-:-:S07]  /*9b20*/  MOV R0, UR21 ;  /* 0x0000001500007c02 */ /* 0x000fce0008000f00 */
.L_x_189:
[----:B--2---:R2:W4:Y:S02]  /*9b30*/  SYNCS.PHASECHK.TRANS64.TRYWAIT P0, [R0+URZ+0x60], R3 ;  /* 0x00006003000075a7 */ /* 0x00452400080011ff */
[----:B----4-:R-:W-:Y:S05]  /*9b40*/  @!P0 NANOSLEEP.SYNCS 0x989680 ;  /* 0x009896800000895d */ /* 0x010fea0003900000 */
[----:B------:R-:W4:Y:S02]  /*9b50*/  @!P0 SYNCS.PHASECHK.TRANS64 P0, [R0+URZ+0x60], R3 ;  /* 0x00006003000085a7 */ /* 0x000f2400080010ff */
[----:B----4-:R-:W-:Y:S05]  /*9b60*/  @!P0 BRA `(.L_x_189) ;  /* 0xfffffffc00f08947 */ /* 0x010fea000383ffff */
[----:B------:R-:W-:Y:S05]  /*9b70*/  BRA `(.L_x_190) ;  /* 0xffffffb800ac7947 */ /* 0x000fea000383ffff */
.L_x_98:
[----:B--2---:R-:W-:-:S07]  /*9b80*/  MOV R0, UR21 ;  /* 0x0000001500007c02 */ /* 0x004fce0008000f00 */
.L_x_191:
[----:B--2---:R2:W4:Y:S02]  /*9b90*/  SYNCS.PHASECHK.TRANS64.TRYWAIT P0, [R0+URZ+0x68], R3 ;  /* 0x00006803000075a7 */ /* 0x00452400080011ff */
[----:B----4-:R-:W-:Y:S05]  /*9ba0*/  @!P0 NANOSLEEP.SYNCS 0x989680 ;  /* 0x009896800000895d */ /* 0x010fea0003900000 */
[----:B------:R-:W4:Y:S02]  /*9bb0*/  @!P0 SYNCS.PHASECHK.TRANS64 P0, [R0+URZ+0x68], R3 ;  /* 0x00006803000085a7 */ /* 0x000f2400080010ff */
[----:B----4-:R-:W-:Y:S05]  /*9bc0*/  @!P0 BRA `(.L_x_191) ;  /* 0xfffffffc00f08947 */ /* 0x010fea000383ffff */
[----:B------:R-:W-:Y:S05]  /*9bd0*/  BRA `(.L_x_192) ;  /* 0xffffffb8009c7947 */ /* 0x000fea000383ffff */
.L_x_99:
[----:B--2---:R-:W-:-:S07]  /*9be0*/  MOV R0, UR21 ;  /* 0x0000001500007c02 */ /* 0x004fce0008000f00 */
.L_x_193:
[----:B--2---:R2:W4:Y:S02]  /*9bf0*/  SYNCS.PHASECHK.TRANS64.TRYWAIT P0, [R0+URZ+0x70], R3 ;  /* 0x00007003000075a7 */ /* 0x00452400080011ff */
[----:B----4-:R-:W-:Y:S05]  /*9c00*/  @!P0 NANOSLEEP.SYNCS 0x989680 ;  /* 0x009896800000895d */ /* 0x010fea0003900000 */
[----:B------:R-:W4:Y:S02]  /*9c10*/  @!P0 SYNCS.PHASECHK.TRANS64 P0, [R0+URZ+0x70], R3 ;  /* 0x00007003000085a7 */ /* 0x000f2400080010ff */
[----:B----4-:R-:W-:Y:S05]  /*9c20*/  @!P0 BRA `(.L_x_193) ;  /* 0xfffffffc00f08947 */ /* 0x010fea000383ffff */
[----:B------:R-:W-:Y:S05]  /*9c30*/  BRA `(.L_x_194) ;  /* 0xffffffb8008c7947 */ /* 0x000fea000383ffff */
.L_x_101:
[----:B-1----:R1:W2:Y:S02]  /*9c40*/  SYNCS.PHASECHK.TRANS64.TRYWAIT P0, [R3+URZ+0x90], R0 ;  /* 0x00009000030075a7 */ /* 0x0022a400080011ff */
[----:B--2---:R-:W-:Y:S05]  /*9c50*/  @!P0 NANOSLEEP.SYNCS 0x989680 ;  /* 0x009896800000895d */ /* 0x004fea0003900000 */
[----:B------:R-:W2:Y:S02]  /*9c60*/  @!P0 SYNCS.PHASECHK.TRANS64 P0, [R3+URZ+0x90], R0 ;  /* 0x00009000030085a7 */ /* 0x000ea400080010ff */
[----:B--2---:R-:W-:Y:S05]  /*9c70*/  @!P0 BRA `(.L_x_101) ;  /* 0xfffffffc00f08947 */ /* 0x004fea000383ffff */
[----:B------:R-:W-:Y:S05]  /*9c80*/  BRA `(.L_x_195) ;  /* 0xffffffbc00607947 */ /* 0x000fea000383ffff */
.L_x_112:
[----:B-1----:R-:W-:Y:S04]  /*9c90*/  MOV R2, UR43 ;  /* 0x0000002b00027c02 */ /* 0x002fe80008000f00 */
[----:B------:R1:W2:Y:S03]  /*9ca0*/  SYNCS.PHASECHK.TRANS64.TRYWAIT P1, [R2+URZ+0x40], R3 ;  /* 0x00004003020075a7 */ /* 0x0002a600080211ff */
[----:B--2---:R-:W-:Y:S05]  /*9cb0*/  @!P1 NANOSLEEP.SYNCS 0x989680 ;  /* 0x009896800000995d */ /* 0x004fea0003900000 */
[----:B------:R-:W2:Y:S02]  /*9cc0*/  @!P1 SYNCS.PHASECHK.TRANS64 P1, [R2+URZ+0x40], R3 ;  /* 0x00004003020095a7 */ /* 0x000ea400080210ff */
[----:B--2---:R-:W-:Y:S05]  /*9cd0*/  @!P1 BRA `(.L_x_112) ;  /* 0xfffffffc00ec9947 */ /* 0x004fea000383ffff */
[----:B------:R-:W-:Y:S05]  /*9ce0*/  BRA `(.L_x_111) ;  /* 0xffffffc800d07947 */ /* 0x000fea000383ffff */
.L_x_114:
[----:B-1----:R1:W4:Y:S02]  /*9cf0*/  SYNCS.PHASECHK.TRANS64.TRYWAIT P0, [R75+URZ+0xb0], R0 ;  /* 0x0000b0004b0075a7 */ /* 0x00232400080011ff */
[----:B----4-:R-:W-:Y:S05]  /*9d00*/  @!P0 NANOSLEEP.SYNCS 0x989680 ;  /* 0x009896800000895d */ /* 0x010fea0003900000 */
[----:B------:R-:W4:Y:S02]  /*9d10*/  @!P0 SYNCS.PHASECHK.TRANS64 P0, [R75+URZ+0xb0], R0 ;  /* 0x0000b0004b0085a7 */ /* 0x000f2400080010ff */
[----:B----4-:R-:W-:Y:S05]  /*9d20*/  @!P0 BRA `(.L_x_114) ;  /* 0xfffffffc00f08947 */ /* 0x010fea000383ffff */
[----:B------:R-:W-:Y:S05]  /*9d30*/  BRA `(.L_x_113) ;  /* 0xffffffc800f87947 */ /* 0x000fea000383ffff */
.L_x_123:
[----:B-1----:R1:W3:Y:S02]  /*9d40*/  SYNCS.PHASECHK.TRANS64.TRYWAIT P0, [R3+URZ+0x40], R0 ;  /* 0x00004000030075a7 */ /* 0x0022e400080011ff */
[----:B---3--:R-:W-:Y:S05]  /*9d50*/  @!P0 NANOSLEEP.SYNCS 0x989680 ;  /* 0x009896800000895d */ /* 0x008fea0003900000 */
[----:B------:R-:W3:Y:S02]  /*9d60*/  @!P0 SYNCS.PHASECHK.TRANS64 P0, [R3+URZ+0x40], R0 ;  /* 0x00004000030085a7 */ /* 0x000ee400080010ff */
[----:B---3--:R-:W-:Y:S05]  /*9d70*/  @!P0 BRA `(.L_x_123) ;  /* 0xfffffffc00f08947 */ /* 0x008fea000383ffff */
[----:B------:R-:W-:Y:S05]  /*9d80*/  BRA `(.L_x_122) ;  /* 0xffffffd400287947 */ /* 0x000fea000383ffff */
.L_x_131:
[----:B-1----:R1:W3:Y:S02]  /*9d90*/  SYNCS.PHASECHK.TRANS64.TRYWAIT P0, [R0+URZ+0x40], R7 ;  /* 0x00004007000075a7 */ /* 0x0022e400080011ff */
[----:B---3--:R-:W-:Y:S05]  /*9da0*/  @!P0 NANOSLEEP.SYNCS 0x989680 ;  /* 0x009896800000895d */ /* 0x008fea0003900000 */
[----:B------:R-:W3:Y:S02]  /*9db0*/  @!P0 SYNCS.PHASECHK.TRANS64 P0, [R0+URZ+0x40], R7 ;  /* 0x00004007000085a7 */ /* 0x000ee400080010ff */
[----:B---3--:R-:W-:Y:S05]  /*9dc0*/  @!P0 BRA `(.L_x_131) ;  /* 0xfffffffc00f08947 */ /* 0x008fea000383ffff */
[----:B------:R-:W-:Y:S05]  /*9dd0*/  BRA `(.L_x_130) ;  /* 0xffffffdc00807947 */ /* 0x000fea000383ffff */
.L_x_139:
[----:B-1----:R1:W3:Y:S02]  /*9de0*/  SYNCS.PHASECHK.TRANS64.TRYWAIT P0, [R0+URZ+0x40], R5 ;  /* 0x00004005000075a7 */ /* 0x0022e400080011ff */
[----:B---3--:R-:W-:Y:S05]  /*9df0*/  @!P0 NANOSLEEP.SYNCS 0x989680 ;  /* 0x009896800000895d */ /* 0x008fea0003900000 */
[----:B------:R-:W3:Y:S02]  /*9e00*/  @!P0 SYNCS.PHASECHK.TRANS64 P0, [R0+URZ+0x40], R5 ;  /* 0x00004005000085a7 */ /* 0x000ee400080010ff */
[----:B---3--:R-:W-:Y:S05]  /*9e10*/  @!P0 BRA `(.L_x_139) ;  /* 0xfffffffc00f08947 */ /* 0x008fea000383ffff */
[----:B------:R-:W-:Y:S05]  /*9e20*/  BRA `(.L_x_138) ;  /* 0xffffffe400d87947 */ /* 0x000fea000383ffff */
        .weak           $__internal_0_$__cuda_sm10x_tcgen05_guardrail_trap_col_being_dealloced_not_returned_by_alloc
        .type           $__internal_0_$__cuda_sm10x_tcgen05_guardrail_trap_col_being_dealloced_not_returned_by_alloc,@function
        .size           $__internal_0_$__cuda_sm10x_tcgen05_guardrail_trap_col_being_dealloced_not_returned_by_alloc,($__internal_1_$__cuda_sm10x_tcgen05_guardrail_trap_phase_invalid_during_alloc - $__internal_0_$__cuda_sm10x_tcgen05_guardrail_trap_col_being_dealloced_not_returned_by_alloc)
$__internal_0_$__cuda_sm10x_tcgen05_guardrail_trap_col_being_dealloced_not_returned_by_alloc:
[----:B------:R-:W-:Y:S05]  /*9e30*/  BPT.TRAP 0x1 ;  /* 0x000000040000795c */ /* 0x000fea0000300000 */
[----:B------:R-:W-:-:S04]  /*9e40*/  HFMA2 R3, -RZ, RZ, 0, 0 ;  /* 0x00000000ff037431 */ /* 0x000fc800000001ff */
[----:B------:R-:W-:Y:S05]  /*9e50*/  RET.REL.NODEC R2 `(_ZN7cutlass13device_kernelINS_4gemm6kernel13GemmUniversalIN4cute5tupleIJiiiiEEENS1_10collective13CollectiveMmaINS1_35MainloopSm100TmaUmmaWarpSpecializedILi4ELi2ELi4ENS5_IJNS4_1CILi2EEESB_NSA_ILi1EEEEEEEENS5_IJNSA_ILi128EEESF_NSA_ILi32EEEEEENS_10tfloat32_tENS5_IJlSC_lEEESI_SJ_NS4_8TiledMMAINS4_8MMA_AtomIJNS4_23SM100_MMA_TF32_2x1SM_SSISI_SI_fLi128ELi128ELNS4_4UMMA5MajorE0ELSO_0ELNSN_7ScaleInE0ELSP_0EEEEEENS4_6LayoutINS5_IJSC_SC_SC_EEENS5_IJNSA_ILi0EEESU_SU_EEEEENS5_IJNS4_10UnderscoreESX_SX_EEEEENS4_28SM100_TMA_2SM_LOAD_MULTICASTENS4_14ComposedLayoutINS4_7SwizzleILi3ELi4ELi3EEENS4_18smem_ptr_flag_bitsILi32EEENSS_INS5_IJNSA_ILi8EEESG_EEENS5_IJSG_SC_EEEEEEEvNS4_8identityENS4_18SM100_TMA_2SM_LOADES1A_vS1B_EENS_8epilogue10collective18CollectiveEpilogueINS1E_23Sm100TmaWarpSpecializedILi4ELi2ELi16ELb1ELb0EEEJNS5_IJNSA_ILi64EEESF_SG_EEENS5_IJNSS_IS1J_SC_EENSS_INS5_IJNSA_ILi16EEESB_EEENS5_IJSC_S1J_EEEEEEEESI_SJ_SI_SJ_NS1E_6fusion15FusionCallbacksIS1I_NS1R_17LinearCombinationISI_fSI_fLNS_15FloatRoundStyleE2EEES1K_S1Q_JEEENS4_5SM1004TMEM4LOAD26SM100_TMEM_LOAD_32dp32b16xENS4_13SM90_TMA_LOADENS11_INS12_ILi2ELi4ELi3EEES15_NSS_INS5_IJS16_S1M_EEENS5_IJS1M_SC_EEEEEEENS4_39AutoVectorizingCopyWithAssumedAlignmentILi128EEENS4_14SM90_TMA_STOREES26_S28_S28_EEEvvEEEEvNT_6ParamsE) ;  /* 0xffffff6002687950 */ /* 0x000fea0003c3ffff */
        .weak           $__internal_1_$__cuda_sm10x_tcgen05_guardrail_trap_phase_invalid_during_alloc
        .type           $__internal_1_$__cuda_sm10x_tcgen05_guardrail_trap_phase_invalid_during_alloc,@function
        .size           $__internal_1_$__cuda_sm10x_tcgen05_guardrail_trap_phase_invalid_during_alloc,($__internal_2_$__cuda_sm10x_tcgen05_guardrail_trap_unallocated_columns_being_dealloced - $__internal_1_$__cuda_sm10x_tcgen05_guardrail_trap_phase_invalid_during_alloc)
$__internal_1_$__cuda_sm10x_tcgen05_guardrail_trap_phase_invalid_during_alloc:
[----:B------:R-:W-:Y:S05]  /*9e60*/  BPT.TRAP 0x1 ;  /* 0x000000040000795c */ /* 0x000fea0000300000 */
[----:B------:R-:W-:-:S04]  /*9e70*/  MOV R5, 0x0 ;  /* 0x0000000000057802 */ /* 0x000fc80000000f00 */
[----:B------:R-:W-:Y:S05]  /*9e80*/  RET.REL.NODEC R4 `(_ZN7cutlass13device_kernelINS_4gemm6kernel13GemmUniversalIN4cute5tupleIJiiiiEEENS1_10collective13CollectiveMmaINS1_35MainloopSm100TmaUmmaWarpSpecializedILi4ELi2ELi4ENS5_IJNS4_1CILi2EEESB_NSA_ILi1EEEEEEEENS5_IJNSA_ILi128EEESF_NSA_ILi32EEEEEENS_10tfloat32_tENS5_IJlSC_lEEESI_SJ_NS4_8TiledMMAINS4_8MMA_AtomIJNS4_23SM100_MMA_TF32_2x1SM_SSISI_SI_fLi128ELi128ELNS4_4UMMA5MajorE0ELSO_0ELNSN_7ScaleInE0ELSP_0EEEEEENS4_6LayoutINS5_IJSC_SC_SC_EEENS5_IJNSA_ILi0EEESU_SU_EEEEENS5_IJNS4_10UnderscoreESX_SX_EEEEENS4_28SM100_TMA_2SM_LOAD_MULTICASTENS4_14ComposedLayoutINS4_7SwizzleILi3ELi4ELi3EEENS4_18smem_ptr_flag_bitsILi32EEENSS_INS5_IJNSA_ILi8EEESG_EEENS5_IJSG_SC_EEEEEEEvNS4_8identityENS4_18SM100_TMA_2SM_LOADES1A_vS1B_EENS_8epilogue10collective18CollectiveEpilogueINS1E_23Sm100TmaWarpSpecializedILi4ELi2ELi16ELb1ELb0EEEJNS5_IJNSA_ILi64EEESF_SG_EEENS5_IJNSS_IS1J_SC_EENSS_INS5_IJNSA_ILi16EEESB_EEENS5_IJSC_S1J_EEEEEEEESI_SJ_SI_SJ_NS1E_6fusion15FusionCallbacksIS1I_NS1R_17LinearCombinationISI_fSI_fLNS_15FloatRoundStyleE2EEES1K_S1Q_JEEENS4_5SM1004TMEM4LOAD26SM100_TMEM_LOAD_32dp32b16xENS4_13SM90_TMA_LOADENS11_INS12_ILi2ELi4ELi3EEES15_NSS_INS5_IJS16_S1M_EEENS5_IJS1M_SC_EEEEEEENS4_39AutoVectorizingCopyWithAssumedAlignmentILi128EEENS4_14SM90_TMA_STOREES26_S28_S28_EEEvvEEEEvNT_6ParamsE) ;  /* 0xffffff60045c7950 */ /* 0x000fea0003c3ffff */
        .weak           $__internal_2_$__cuda_sm10x_tcgen05_guardrail_trap_unallocated_columns_being_dealloced
        .type           $__internal_2_$__cuda_sm10x_tcgen05_guardrail_trap_unallocated_columns_being_dealloced,@function
        .size           $__internal_2_$__cuda_sm10x_tcgen05_guardrail_trap_unallocated_columns_being_dealloced,(.L_x_197 - $__internal_2_$__cuda_sm10x_tcgen05_guardrail_trap_unallocated_columns_being_dealloced)
$__internal_2_$__cuda_sm10x_tcgen05_guardrail_trap_unallocated_columns_being_dealloced:
[----:B------:R-:W-:Y:S05]  /*9e90*/  BPT.TRAP 0x1 ;  /* 0x000000040000795c */ /* 0x000fea0000300000 */
[----:B------:R-:W-:-:S04]  /*9ea0*/  HFMA2 R3, -RZ, RZ, 0, 0 ;  /* 0x00000000ff037431 */ /* 0x000fc800000001ff */
[----:B------:R-:W-:Y:S05]  /*9eb0*/  RET.REL.NODEC R2 `(_ZN7cutlass13device_kernelINS_4gemm6kernel13GemmUniversalIN4cute5tupleIJiiiiEEENS1_10collective13CollectiveMmaINS1_35MainloopSm100TmaUmmaWarpSpecializedILi4ELi2ELi4ENS5_IJNS4_1CILi2EEESB_NSA_ILi1EEEEEEEENS5_IJNSA_ILi128EEESF_NSA_ILi32EEEEEENS_10tfloat32_tENS5_IJlSC_lEEESI_SJ_NS4_8TiledMMAINS4_8MMA_AtomIJNS4_23SM100_MMA_TF32_2x1SM_SSISI_SI_fLi128ELi128ELNS4_4UMMA5MajorE0ELSO_0ELNSN_7ScaleInE0ELSP_0EEEEEENS4_6LayoutINS5_IJSC_SC_SC_EEENS5_IJNSA_ILi0EEESU_SU_EEEEENS5_IJNS4_10UnderscoreESX_SX_EEEEENS4_28SM100_TMA_2SM_LOAD_MULTICASTENS4_14ComposedLayoutINS4_7SwizzleILi3ELi4ELi3EEENS4_18smem_ptr_flag_bitsILi32EEENSS_INS5_IJNSA_ILi8EEESG_EEENS5_IJSG_SC_EEEEEEEvNS4_8identityENS4_18SM100_TMA_2SM_LOADES1A_vS1B_EENS_8epilogue10collective18CollectiveEpilogueINS1E_23Sm100TmaWarpSpecializedILi4ELi2ELi16ELb1ELb0EEEJNS5_IJNSA_ILi64EEESF_SG_EEENS5_IJNSS_IS1J_SC_EENSS_INS5_IJNSA_ILi16EEESB_EEENS5_IJSC_S1J_EEEEEEEESI_SJ_SI_SJ_NS1E_6fusion15FusionCallbacksIS1I_NS1R_17LinearCombinationISI_fSI_fLNS_15FloatRoundStyleE2EEES1K_S1Q_JEEENS4_5SM1004TMEM4LOAD26SM100_TMEM_LOAD_32dp32b16xENS4_13SM90_TMA_LOADENS11_INS12_ILi2ELi4ELi3EEES15_NSS_INS5_IJS16_S1M_EEENS5_IJS1M_SC_EEEEEEENS4_39AutoVectorizingCopyWithAssumedAlignmentILi128EEENS4_14SM90_TMA_STOREES26_S28_S28_EEEvvEEEEvNT_6ParamsE) ;  /* 0xffffff6002507950 */ /* 0x000fea0003c3ffff */
.L_x_196:
[----:B------:R-:W-:-:S00]  /*9ec0*/  BRA `(.L_x_196) ;  /* 0xfffffffc00fc7947 */ /* 0x000fc0000383ffff */
[----:B------:R-:W-:-:S00]  /*9ed0*/  NOP ;  /* 0x0000000000007918 */ /* 0x000fc00000000000 */
        /* <DEDUP_REMOVED lines=10> */
.L_x_197:


//--------------------- .nv.global.init           --------------------------
	.section	.nv.global.init,"aw",@progbits
.nv.global.init:
	.type		$str$27,@object
	.size		$str$27,($str$28 - $str$27)
$str$27:
        /*0000*/ 	.byte	0x28, 0x61, 0x64, 0x64, 0x72, 0x65, 0x73, 0x73, 0x20, 0x26, 0x20, 0x6d, 0x61, 0x73, 0x6b, 0x29
        /*0010*/ 	.byte	0x20, 0x3d, 0x3d, 0x20, 0x30, 0x00
	.type		$str$28,@object
	.size		$str$28,($str$26 - $str$28)
$str$28:
        /*0016*/ 	.byte	0x2f, 0x74, 0x6d, 0x70, 0x2f, 0x63, 0x75, 0x74, 0x6c, 0x61, 0x73, 0x73, 0x5f, 0x73, 0x77, 0x65
        /*0026*/ 	.byte	0x65, 0x70, 0x5f, 0x73, 0x72, 0x63, 0x2f, 0x69, 0x6e, 0x63, 0x6c, 0x75, 0x64, 0x65, 0x2f, 0x63
        /*0036*/ 	.byte	0x75, 0x74, 0x65, 0x2f, 0x70, 0x6f, 0x69, 0x6e, 0x74, 0x65, 0x72, 0x5f, 0x66, 0x6c, 0x61, 0x67
        /*0046*/ 	.byte	0x67, 0x65, 0x64, 0x2e, 0x68, 0x70, 0x70, 0x00
	.type		$str$26,@object
	.size		$str$26,($str$25 - $str$26)
$str$26:
        /*004e*/ 	.byte	0x2f, 0x74, 0x6d, 0x70, 0x2f, 0x63, 0x75, 0x74, 0x6c, 0x61, 0x73, 0x73, 0x5f, 0x73, 0x77, 0x65
        /*005e*/ 	.byte	0x65, 0x70, 0x5f, 0x73, 0x72, 0x63, 0x2f, 0x69, 0x6e, 0x63, 0x6c, 0x75, 0x64, 0x65, 0x2f, 0x63
        /*006e*/ 	.byte	0x75, 0x74, 0x65, 0x2f, 0x61, 0x74, 0x6f, 0x6d, 0x2f, 0x63, 0x6f, 0x70, 0x79, 0x5f, 0x74, 0x72
        /*007e*/ 	.byte	0x61, 0x69, 0x74, 0x73, 0x5f, 0x73, 0x6d, 0x31, 0x30, 0x30, 0x2e, 0x68, 0x70, 0x70, 0x00
	.type		$str$25,@object
	.size		$str$25,(__unnamed_1 - $str$25)
$str$25:
        /*008d*/ 	.byte	0x28, 0x28, 0x75, 0x69, 0x6e, 0x74, 0x33, 0x32, 0x5f, 0x74, 0x28, 0x74, 0x68, 0x72, 0x65, 0x61
        /*009d*/ 	.byte	0x64, 0x49, 0x64, 0x78, 0x2e, 0x78, 0x29, 0x20, 0x2f, 0x20, 0x33, 0x32, 0x29, 0x20, 0x25, 0x20
        /*00ad*/ 	.byte	0x34, 0x29, 0x20, 0x3d, 0x3d, 0x20, 0x28, 0x28, 0x28, 0x74, 0x6d, 0x65, 0x6d, 0x5f, 0x61, 0x64
        /*00bd*/ 	.byte	0x64, 0x72, 0x20, 0x3e, 0x3e, 0x20, 0x31, 0x36, 0x29, 0x20, 0x2f, 0x20, 0x33, 0x32, 0x29, 0x20
        /*00cd*/ 	.byte	0x25, 0x20, 0x34, 0x29, 0x00
	.type		__unnamed_1,@object
	.size		__unnamed_1,(__unnamed_2 - __unnamed_1)
__unnamed_1:
        /*00d2*/ 	.byte	0x61, 0x75, 0x74, 0x6f, 0x20, 0x63, 0x75, 0x74, 0x65, 0x3a, 0x3a, 0x61, 0x73, 0x5f, 0x70, 0x6f
        /* <DEDUP_REMOVED lines=24> */
        /*0262*/ 	.byte	0x43, 0x3c, 0x32, 0x30, 0x34, 0x38, 0x3e, 0x3e, 0x3e, 0x3e, 0x5d, 0x00
	.type		__unnamed_2,@object
	.size		__unnamed_2,(.L_2 - __unnamed_2)
__unnamed_2:
        /* <DEDUP_REMOVED lines=42> */
        /*050e*/ 	.byte	0x3e, 0x5d, 0x00
.L_2:


//--------------------- .nv.shared._ZN7cutlass13device_kernelINS_4gemm6kernel13GemmUniversalIN4cute5tupleIJiiiiEEENS1_10collective13CollectiveMmaINS1_35MainloopSm100TmaUmmaWarpSpecializedILi4ELi2ELi4ENS5_IJNS4_1CILi2EEESB_NSA_ILi1EEEEEEEENS5_IJNSA_ILi128EEESF_NSA_ILi32EEEEEENS_10tfloat32_tENS5_IJlSC_lEEESI_SJ_NS4_8TiledMMAINS4_8MMA_AtomIJNS4_23SM100_MMA_TF32_2x1SM_SSISI_SI_fLi128ELi128ELNS4_4UMMA5MajorE0ELSO_0ELNSN_7ScaleInE0ELSP_0EEEEEENS4_6LayoutINS5_IJSC_SC_SC_EEENS5_IJNSA_ILi0EEESU_SU_EEEEENS5_IJNS4_10UnderscoreESX_SX_EEEEENS4_28SM100_TMA_2SM_LOAD_MULTICASTENS4_14ComposedLayoutINS4_7SwizzleILi3ELi4ELi3EEENS4_18smem_ptr_flag_bitsILi32EEENSS_INS5_IJNSA_ILi8EEESG_EEENS5_IJSG_SC_EEEEEEEvNS4_8identityENS4_18SM100_TMA_2SM_LOADES1A_vS1B_EENS_8epilogue10collective18CollectiveEpilogueINS1E_23Sm100TmaWarpSpecializedILi4ELi2ELi16ELb1ELb0EEEJNS5_IJNSA_ILi64EEESF_SG_EEENS5_IJNSS_IS1J_SC_EENSS_INS5_IJNSA_ILi16EEESB_EEENS5_IJSC_S1J_EEEEEEEESI_SJ_SI_SJ_NS1E_6fusion15FusionCallbacksIS1I_NS1R_17LinearCombinationISI_fSI_fLNS_15FloatRoundStyleE2EEES1K_S1Q_JEEENS4_5SM1004TMEM4LOAD26SM100_TMEM_LOAD_32dp32b16xENS4_13SM90_TMA_LOADENS11_INS12_ILi2ELi4ELi3EEES15_NSS_INS5_IJS16_S1M_EEENS5_IJS1M_SC_EEEEEEENS4_39AutoVectorizingCopyWithAssumedAlignmentILi128EEENS4_14SM90_TMA_STOREES26_S28_S28_EEEvvEEEEvNT_6ParamsE --------------------------
	.section	.nv.shared._ZN7cutlass13device_kernelINS_4gemm6kernel13GemmUniversalIN4cute5tupleIJiiiiEEENS1_10collective13CollectiveMmaINS1_35MainloopSm100TmaUmmaWarpSpecializedILi4ELi2ELi4ENS5_IJNS4_1CILi2EEESB_NSA_ILi1EEEEEEEENS5_IJNSA_ILi128EEESF_NSA_ILi32EEEEEENS_10tfloat32_tENS5_IJlSC_lEEESI_SJ_NS4_8TiledMMAINS4_8MMA_AtomIJNS4_23SM100_MMA_TF32_2x1SM_SSISI_SI_fLi128ELi128ELNS4_4UMMA5MajorE0ELSO_0ELNSN_7ScaleInE0ELSP_0EEEEEENS4_6LayoutINS5_IJSC_SC_SC_EEENS5_IJNSA_ILi0EEESU_SU_EEEEENS5_IJNS4_10UnderscoreESX_SX_EEEEENS4_28SM100_TMA_2SM_LOAD_MULTICASTENS4_14ComposedLayoutINS4_7SwizzleILi3ELi4ELi3EEENS4_18smem_ptr_flag_bitsILi32EEENSS_INS5_IJNSA_ILi8EEESG_EEENS5_IJSG_SC_EEEEEEEvNS4_8identityENS4_18SM100_TMA_2SM_LOADES1A_vS1B_EENS_8epilogue10collective18CollectiveEpilogueINS1E_23Sm100TmaWarpSpecializedILi4ELi2ELi16ELb1ELb0EEEJNS5_IJNSA_ILi64EEESF_SG_EEENS5_IJNSS_IS1J_SC_EENSS_INS5_IJNSA_ILi16EEESB_EEENS5_IJSC_S1J_EEEEEEEESI_SJ_SI_SJ_NS1E_6fusion15FusionCallbacksIS1I_NS1R_17LinearCombinationISI_fSI_fLNS_15FloatRoundStyleE2EEES1K_S1Q_JEEENS4_5SM1004TMEM4LOAD26SM100_TMEM_LOAD_32dp32b16xENS4_13SM90_TMA_LOADENS11_INS12_ILi2ELi4ELi3EEES15_NSS_INS5_IJS16_S1M_EEENS5_IJS1M_SC_EEEEEEENS4_39AutoVectorizingCopyWithAssumedAlignmentILi128EEENS4_14SM90_TMA_STOREES26_S28_S28_EEEvvEEEEvNT_6ParamsE,"aw",@nobits
	.sectionflags	@""
	.align	16
	.zero		1024


//--------------------- .nv.shared.reserved.0     --------------------------
	.section	.nv.shared.reserved.0,"aw",@nobits
	.weak		__nv_reservedSMEM_offset_0_alias
	.size		__nv_reservedSMEM_offset_0_alias, 0, 64
	.other		__nv_reservedSMEM_offset_0_alias,@"STO_CUDA_RESERVED_SHARED STV_DEFAULT"
__nv_reservedSMEM_offset_0_alias:
	.zero		0
.nv.shared.reserved.0:
	.zero		64
	.weak		__nv_reservedSMEM_tcgen05_partition
	.type		__nv_reservedSMEM_tcgen05_partition,@object
	.size		__nv_reservedSMEM_tcgen05_partition,(.L_0 - __nv_reservedSMEM_tcgen05_partition)
__nv_reservedSMEM_tcgen05_partition:
	.zero		32
.L_0:


//--------------------- .nv.global                --------------------------
	.section	.nv.global,"aw",@nobits
.nv.global:
	.type		_ZN40_INTERNAL_90ddef18_4_k_cu_3b26804e_105654cute1_E,@object
	.size		_ZN40_INTERNAL_90ddef18_4_k_cu_3b26804e_105654cute1_E,(_ZN40_INTERNAL_90ddef18_4_k_cu_3b26804e_105654cuda3std3__45__cpo6cbeginE - _ZN40_INTERNAL_90ddef18_4_k_cu_3b26804e_105654cute1_E)
_ZN40_INTERNAL_90ddef18_4_k_cu_3b26804e_105654cute1_E:
	.zero		1
	.type		_ZN40_INTERNAL_90ddef18_4_k_cu_3b26804e_105654cuda3std3__45__cpo6cbeginE,@object
	.size		_ZN40_INTERNAL_90ddef18_4_k_cu_3b26804e_105654cuda3std3__45__cpo6cbeginE,(_ZN40_INTERNAL_90ddef18_4_k_cu_3b26804e_105654cuda3std3__48in_placeE - _ZN40_INTERNAL_90ddef18_4_k_cu_3b26804e_105654cuda3std3__45__cpo6cbeginE)
_ZN40_INTERNAL_90ddef18_4_k_cu_3b26804e_105654cuda3std3__45__cpo6cbeginE:
	.zero		1
	.type		_ZN40_INTERNAL_90ddef18_4_k_cu_3b26804e_105654cuda3std3__48in_placeE,@object
	.size		_ZN40_INTERNAL_90ddef18_4_k_cu_3b26804e_105654cuda3std3__48in_placeE,(_ZN40_INTERNAL_90ddef18_4_k_cu_3b26804e_105654cuda3std6ranges3__45__cpo9iter_moveE - _ZN40_INTERNAL_90ddef18_4_k_cu_3b26804e_105654cuda3std3__48in_placeE)
_ZN40_INTERNAL_90ddef18_4_k_cu_3b26804e_105654cuda3std3__48in_placeE:
	.zero		1
	.type		_ZN40_INTERNAL_90ddef18_4_k_cu_3b26804e_105654cuda3std6ranges3__45__cpo9iter_moveE,@object
	.size		_ZN40_INTERNAL_90ddef18_4_k_cu_3b26804e_105654cuda3std6ranges3__45__cpo9iter_moveE,(_ZN40_INTERNAL_90ddef18_4_k_cu_3b26804e_105654cuda3std3__45__cpo5beginE - _ZN40_INTERNAL_90ddef18_4_k_cu_3b26804e_105654cuda3std6ranges3__45__cpo9iter_moveE)
_ZN40_INTERNAL_90ddef18_4_k_cu_3b26804e_105654cuda3std6ranges3__45__cpo9iter_moveE:
	.zero		1
	.type		_ZN40_INTERNAL_90ddef18_4_k_cu_3b26804e_105654cuda3std3__45__cpo5beginE,@object
	.size		_ZN40_INTERNAL_90ddef18_4_k_cu_3b26804e_105654cuda3std3__45__cpo5beginE,(_ZN40_INTERNAL_90ddef18_4_k_cu_3b26804e_105654cuda3std3__442_GLOBAL__N__90ddef18_4_k_cu_3b26804e_105656ignoreE - _ZN40_INTERNAL_90ddef18_4_k_cu_3b26804e_105654cuda3std3__45__cpo5beginE)
_ZN40_INTERNAL_90ddef18_4_k_cu_3b26804e_105654cuda3std3__45__cpo5beginE:
	.zero		1
	.type		_ZN40_INTERNAL_90ddef18_4_k_cu_3b26804e_105654cuda3std3__442_GLOBAL__N__90ddef18_4_k_cu_3b26804e_105656ignoreE,@object
	.size		_ZN40_INTERNAL_90ddef18_4_k_cu_3b26804e_105654cuda3std3__442_GLOBAL__N__90ddef18_4_k_cu_3b26804e_105656ignoreE,(_ZN40_INTERNAL_90ddef18_4_k_cu_3b26804e_105654cute7productE - _ZN40_INTERNAL_90ddef18_4_k_cu_3b26804e_105654cuda3std3__442_GLOBAL__N__90ddef18_4_k_cu_3b26804e_105656ignoreE)
_ZN40_INTERNAL_90ddef18_4_k_cu_3b26804e_105654cuda3std3__442_GLOBAL__N__90ddef18_4_k_cu_3b26804e_105656ignoreE:
	.zero		1
	.type		_ZN40_INTERNAL_90ddef18_4_k_cu_3b26804e_105654cute7productE,@object
	.size		_ZN40_INTERNAL_90ddef18_4_k_cu_3b26804e_105654cute7productE,(_ZN40_INTERNAL_90ddef18_4_k_cu_3b26804e_105654cuda3std3__45__cpo3endE - _ZN40_INTERNAL_90ddef18_4_k_cu_3b26804e_105654cute7productE)
_ZN40_INTERNAL_90ddef18_4_k_cu_3b26804e_105654cute7productE:
	.zero		1
	.type		_ZN40_INTERNAL_90ddef18_4_k_cu_3b26804e_105654cuda3std3__45__cpo3endE,@object
	.size		_ZN40_INTERNAL_90ddef18_4_k_cu_3b26804e_105654cuda3std3__45__cpo3endE,(_ZN40_INTERNAL_90ddef18_4_k_cu_3b26804e_105654cuda3std3__419piecewise_constructE - _ZN40_INTERNAL_90ddef18_4_k_cu_3b26804e_105654cuda3std3__45__cpo3endE)
_ZN40_INTERNAL_90ddef18_4_k_cu_3b26804e_105654cuda3std3__45__cpo3endE:
	.zero		1
	.type		_ZN40_INTERNAL_90ddef18_4_k_cu_3b26804e_105654cuda3std3__419piecewise_constructE,@object
	.size		_ZN40_INTERNAL_90ddef18_4_k_cu_3b26804e_105654cuda3std3__419piecewise_constructE,(_ZN40_INTERNAL_90ddef18_4_k_cu_3b26804e_105654cuda3std3__45__cpo4cendE - _ZN40_INTERNAL_90ddef18_4_k_cu_3b26804e_105654cuda3std3__419piecewise_constructE)
_ZN40_INTERNAL_90ddef18_4_k_cu_3b26804e_105654cuda3std3__419piecewise_constructE:
	.zero		1
	.type		_ZN40_INTERNAL_90ddef18_4_k_cu_3b26804e_105654cuda3std3__45__cpo4cendE,@object
	.size		_ZN40_INTERNAL_90ddef18_4_k_cu_3b26804e_105654cuda3std3__45__cpo4cendE,(_ZN40_INTERNAL_90ddef18_4_k_cu_3b26804e_105654cuda3std6ranges3__45__cpo4swapE - _ZN40_INTERNAL_90ddef18_4_k_cu_3b26804e_105654cuda3std3__45__cpo4cendE)
_ZN40_INTERNAL_90ddef18_4_k_cu_3b26804e_105654cuda3std3__45__cpo4cendE:
	.zero		1
	.type		_ZN40_INTERNAL_90ddef18_4_k_cu_3b26804e_105654cuda3std6ranges3__45__cpo4swapE,@object
	.size		_ZN40_INTERNAL_90ddef18_4_k_cu_3b26804e_105654cuda3std6ranges3__45__cpo4swapE,(.L_10 - _ZN40_INTERNAL_90ddef18_4_k_cu_3b26804e_105654cuda3std6ranges3__45__cpo4swapE)
_ZN40_INTERNAL_90ddef18_4_k_cu_3b26804e_105654cuda3std6ranges3__45__cpo4swapE:
	.zero		1
.L_10:


//--------------------- .nv.constant0._ZN7cutlass13device_kernelINS_4gemm6kernel13GemmUniversalIN4cute5tupleIJiiiiEEENS1_10collective13CollectiveMmaINS1_35MainloopSm100TmaUmmaWarpSpecializedILi4ELi2ELi4ENS5_IJNS4_1CILi2EEESB_NSA_ILi1EEEEEEEENS5_IJNSA_ILi128EEESF_NSA_ILi32EEEEEENS_10tfloat32_tENS5_IJlSC_lEEESI_SJ_NS4_8TiledMMAINS4_8MMA_AtomIJNS4_23SM100_MMA_TF32_2x1SM_SSISI_SI_fLi128ELi128ELNS4_4UMMA5MajorE0ELSO_0ELNSN_7ScaleInE0ELSP_0EEEEEENS4_6LayoutINS5_IJSC_SC_SC_EEENS5_IJNSA_ILi0EEESU_SU_EEEEENS5_IJNS4_10UnderscoreESX_SX_EEEEENS4_28SM100_TMA_2SM_LOAD_MULTICASTENS4_14ComposedLayoutINS4_7SwizzleILi3ELi4ELi3EEENS4_18smem_ptr_flag_bitsILi32EEENSS_INS5_IJNSA_ILi8EEESG_EEENS5_IJSG_SC_EEEEEEEvNS4_8identityENS4_18SM100_TMA_2SM_LOADES1A_vS1B_EENS_8epilogue10collective18CollectiveEpilogueINS1E_23Sm100TmaWarpSpecializedILi4ELi2ELi16ELb1ELb0EEEJNS5_IJNSA_ILi64EEESF_SG_EEENS5_IJNSS_IS1J_SC_EENSS_INS5_IJNSA_ILi16EEESB_EEENS5_IJSC_S1J_EEEEEEEESI_SJ_SI_SJ_NS1E_6fusion15FusionCallbacksIS1I_NS1R_17LinearCombinationISI_fSI_fLNS_15FloatRoundStyleE2EEES1K_S1Q_JEEENS4_5SM1004TMEM4LOAD26SM100_TMEM_LOAD_32dp32b16xENS4_13SM90_TMA_LOADENS11_INS12_ILi2ELi4ELi3EEES15_NSS_INS5_IJS16_S1M_EEENS5_IJS1M_SC_EEEEEEENS4_39AutoVectorizingCopyWithAssumedAlignmentILi128EEENS4_14SM90_TMA_STOREES26_S28_S28_EEEvvEEEEvNT_6ParamsE --------------------------
	.section	.nv.constant0._ZN7cutlass13device_kernelINS_4gemm6kernel13GemmUniversalIN4cute5tupleIJiiiiEEENS1_10collective13CollectiveMmaINS1_35MainloopSm100TmaUmmaWarpSpecializedILi4ELi2ELi4ENS5_IJNS4_1CILi2EEESB_NSA_ILi1EEEEEEEENS5_IJNSA_ILi128EEESF_NSA_ILi32EEEEEENS_10tfloat32_tENS5_IJlSC_lEEESI_SJ_NS4_8TiledMMAINS4_8MMA_AtomIJNS4_23SM100_MMA_TF32_2x1SM_SSISI_SI_fLi128ELi128ELNS4_4UMMA5MajorE0ELSO_0ELNSN_7ScaleInE0ELSP_0EEEEEENS4_6LayoutINS5_IJSC_SC_SC_EEENS5_IJNSA_ILi0EEESU_SU_EEEEENS5_IJNS4_10UnderscoreESX_SX_EEEEENS4_28SM100_TMA_2SM_LOAD_MULTICASTENS4_14ComposedLayoutINS4_7SwizzleILi3ELi4ELi3EEENS4_18smem_ptr_flag_bitsILi32EEENSS_INS5_IJNSA_ILi8EEESG_EEENS5_IJSG_SC_EEEEEEEvNS4_8identityENS4_18SM100_TMA_2SM_LOADES1A_vS1B_EENS_8epilogue10collective18CollectiveEpilogueINS1E_23Sm100TmaWarpSpecializedILi4ELi2ELi16ELb1ELb0EEEJNS5_IJNSA_ILi64EEESF_SG_EEENS5_IJNSS_IS1J_SC_EENSS_INS5_IJNSA_ILi16EEESB_EEENS5_IJSC_S1J_EEEEEEEESI_SJ_SI_SJ_NS1E_6fusion15FusionCallbacksIS1I_NS1R_17LinearCombinationISI_fSI_fLNS_15FloatRoundStyleE2EEES1K_S1Q_JEEENS4_5SM1004TMEM4LOAD26SM100_TMEM_LOAD_32dp32b16xENS4_13SM90_TMA_LOADENS11_INS12_ILi2ELi4ELi3EEES15_NSS_INS5_IJS16_S1M_EEENS5_IJS1M_SC_EEEEEEENS4_39AutoVectorizingCopyWithAssumedAlignmentILi128EEENS4_14SM90_TMA_STOREES26_S28_S28_EEEvvEEEEvNT_6ParamsE,"a",@progbits
	.sectionflags	@""
	.align	4
.nv.constant0._ZN7cutlass13device_kernelINS_4gemm6kernel13GemmUniversalIN4cute5tupleIJiiiiEEENS1_10collective13CollectiveMmaINS1_35MainloopSm100TmaUmmaWarpSpecializedILi4ELi2ELi4ENS5_IJNS4_1CILi2EEESB_NSA_ILi1EEEEEEEENS5_IJNSA_ILi128EEESF_NSA_ILi32EEEEEENS_10tfloat32_tENS5_IJlSC_lEEESI_SJ_NS4_8TiledMMAINS4_8MMA_AtomIJNS4_23SM100_MMA_TF32_2x1SM_SSISI_SI_fLi128ELi128ELNS4_4UMMA5MajorE0ELSO_0ELNSN_7ScaleInE0ELSP_0EEEEEENS4_6LayoutINS5_IJSC_SC_SC_EEENS5_IJNSA_ILi0EEESU_SU_EEEEENS5_IJNS4_10UnderscoreESX_SX_EEEEENS4_28SM100_TMA_2SM_LOAD_MULTICASTENS4_14ComposedLayoutINS4_7SwizzleILi3ELi4ELi3EEENS4_18smem_ptr_flag_bitsILi32EEENSS_INS5_IJNSA_ILi8EEESG_EEENS5_IJSG_SC_EEEEEEEvNS4_8identityENS4_18SM100_TMA_2SM_LOADES1A_vS1B_EENS_8epilogue10collective18CollectiveEpilogueINS1E_23Sm100TmaWarpSpecializedILi4ELi2ELi16ELb1ELb0EEEJNS5_IJNSA_ILi64EEESF_SG_EEENS5_IJNSS_IS1J_SC_EENSS_INS5_IJNSA_ILi16EEESB_EEENS5_IJSC_S1J_EEEEEEEESI_SJ_SI_SJ_NS1E_6fusion15FusionCallbacksIS1I_NS1R_17LinearCombinationISI_fSI_fLNS_15FloatRoundStyleE2EEES1K_S1Q_JEEENS4_5SM1004TMEM4LOAD26SM100_TMEM_LOAD_32dp32b16xENS4_13SM90_TMA_LOADENS11_INS12_ILi2ELi4ELi3EEES15_NSS_INS5_IJS16_S1M_EEENS5_IJS1M_SC_EEEEEEENS4_39AutoVectorizingCopyWithAssumedAlignmentILi128EEENS4_14SM90_TMA_STOREES26_S28_S28_EEEvvEEEEvNT_6ParamsE:
	.zero		2944


//--------------------- SYMBOLS --------------------------

	.type		.nv.reservedSmem.offset0,@object
	.size		.nv.reservedSmem.offset0,0x4
	.type		.nv.reservedSmem.cap,@object
	.size		.nv.reservedSmem.cap,0x4
	.type		__assertfail,@function
